# CuTe-DSL kernel — source=fa4 family=fa4_fwd_sm100
# config = {"dtype": "Float8E4M3FN", "causal": false, "use_2cta": false, "q_stage": 1, "head_dim": 96}


// ===== COMPILED SASS (sm_100a) =====

	.target	sm_100a

	.elftype	@"ET_EXEC"


//--------------------- .note.nv.tkinfo           --------------------------
	.section	.note.nv.tkinfo,"",@"SHT_NOTE"
	.sectionflags	@"SHF_NOTE_NV_TKINFO"
	.tkinfo
        /*0018*/ 	.word	0x00000081
        /*0030*/ 	.string	""
        /*0030*/ 	.string	"ptxas"
        /*0030*/ 	.string	"Cuda compilation tools, release 12.9, V12.9.83"
        /*0030*/ 	.string	"Build system must define TOOLS_VERSION_EXTENDED"
        /*0030*/ 	.string	"-O 3 -arch sm_100a "



//--------------------- .note.nv.cuver            --------------------------
	.section	.note.nv.cuver,"",@"SHT_NOTE"
	.sectionflags	@"SHF_NOTE_NV_CUVER"
        /*0018*/ 	.short	0x0001
        /*001a*/ 	.short	0x0064
        /*001c*/ 	.short	0x0001
        /*001e*/ 	.short	0x0000
        /*0020*/ 	.short	0x0001
        /*0022*/ 	.short	0x0000


//--------------------- .nv.info                  --------------------------
	.section	.nv.info,"",@"SHT_CUDA_INFO"
	.align	4


	//----- nvinfo : EIATTR_REGCOUNT
	.align		4
        /*0000*/ 	.byte	0x04, 0x2f
        /*0002*/ 	.short	(.L_4 - .L_3)
	.align		4
.L_3:
        /*0004*/ 	.word	index@(kernel_cutlass_kernel_flash_attncuteflash_fwd_sm100FlashAttentionForwardSm100_object_at__tensor0000o9611101213_tensor0000o9611101213_tensor0000o9610111213_tensor0000o9611101213_tensorptrf_0)
        /*0008*/ 	.word	0x00000080


	//----- nvinfo : EIATTR_FRAME_SIZE
	.align		4
.L_4:
        /*000c*/ 	.byte	0x04, 0x11
        /*000e*/ 	.short	(.L_6 - .L_5)
	.align		4
.L_5:
        /*0010*/ 	.word	index@($__internal_2_$__cuda_sm10x_tcgen05_guardrail_trap_unallocated_columns_being_dealloced)
        /*0014*/ 	.word	0x00000000


	//----- nvinfo : EIATTR_FRAME_SIZE
	.align		4
.L_6:
        /*0018*/ 	.byte	0x04, 0x11
        /*001a*/ 	.short	(.L_8 - .L_7)
	.align		4
.L_7:
        /*001c*/ 	.word	index@($__internal_1_$__cuda_sm10x_tcgen05_guardrail_trap_phase_invalid_during_alloc)
        /*0020*/ 	.word	0x00000000


	//----- nvinfo : EIATTR_FRAME_SIZE
	.align		4
.L_8:
        /*0024*/ 	.byte	0x04, 0x11
        /*0026*/ 	.short	(.L_10 - .L_9)
	.align		4
.L_9:
        /*0028*/ 	.word	index@($__internal_0_$__cuda_sm10x_tcgen05_guardrail_trap_col_being_dealloced_not_returned_by_alloc)
        /*002c*/ 	.word	0x00000000


	//----- nvinfo : EIATTR_FRAME_SIZE
	.align		4
.L_10:
        /*0030*/ 	.byte	0x04, 0x11
        /*0032*/ 	.short	(.L_12 - .L_11)
	.align		4
.L_11:
        /*0034*/ 	.word	index@(kernel_cutlass_kernel_flash_attncuteflash_fwd_sm100FlashAttentionForwardSm100_object_at__tensor0000o9611101213_tensor0000o9611101213_tensor0000o9610111213_tensor0000o9611101213_tensorptrf_0)
        /*0038*/ 	.word	0x00000000


	//----- nvinfo : EIATTR_MIN_STACK_SIZE
	.align		4
.L_12:
        /*003c*/ 	.byte	0x04, 0x12
        /*003e*/ 	.short	(.L_14 - .L_13)
	.align		4
.L_13:
        /*0040*/ 	.word	index@(kernel_cutlass_kernel_flash_attncuteflash_fwd_sm100FlashAttentionForwardSm100_object_at__tensor0000o9611101213_tensor0000o9611101213_tensor0000o9610111213_tensor0000o9611101213_tensorptrf_0)
        /*0044*/ 	.word	0x00000000
.L_14:


//--------------------- .nv.info.kernel_cutlass_kernel_flash_attncuteflash_fwd_sm100FlashAttentionForwardSm100_object_at__tensor0000o9611101213_tensor0000o9611101213_tensor0000o9610111213_tensor0000o9611101213_tensorptrf_0 --------------------------
	.section	.nv.info.kernel_cutlass_kernel_flash_attncuteflash_fwd_sm100FlashAttentionForwardSm100_object_at__tensor0000o9611101213_tensor0000o9611101213_tensor0000o9610111213_tensor0000o9611101213_tensorptrf_0,"",@"SHT_CUDA_INFO"
	.sectionflags	@""
	.align	4


	//----- nvinfo : EIATTR_CUDA_API_VERSION
	.align		4
        /*0000*/ 	.byte	0x04, 0x37
        /*0002*/ 	.short	(.L_16 - .L_15)
.L_15:
        /*0004*/ 	.word	0x00000081


	//----- nvinfo : EIATTR_KPARAM_INFO
	.align		4
.L_16:
        /*0008*/ 	.byte	0x04, 0x17
        /*000a*/ 	.short	(.L_18 - .L_17)
.L_17:
        /*000c*/ 	.word	0x00000000
        /*0010*/ 	.short	0x000f
        /*0012*/ 	.short	0x02a8
        /*0014*/ 	.byte	0x00, 0xf0, 0x11, 0x00


	//----- nvinfo : EIATTR_KPARAM_INFO
	.align		4
.L_18:
        /*0018*/ 	.byte	0x04, 0x17
        /*001a*/ 	.short	(.L_20 - .L_19)
.L_19:
        /*001c*/ 	.word	0x00000000
        /*0020*/ 	.short	0x000e
        /*0022*/ 	.short	0x02a4
        /*0024*/ 	.byte	0x00, 0xf0, 0x11, 0x00


	//----- nvinfo : EIATTR_KPARAM_INFO
	.align		4
.L_20:
        /*0028*/ 	.byte	0x04, 0x17
        /*002a*/ 	.short	(.L_22 - .L_21)
.L_21:
        /*002c*/ 	.word	0x00000000
        /*0030*/ 	.short	0x000d
        /*0032*/ 	.short	0x0298
        /*0034*/ 	.byte	0x00, 0xf0, 0x31, 0x00


	//----- nvinfo : EIATTR_KPARAM_INFO
	.align		4
.L_22:
        /*0038*/ 	.byte	0x04, 0x17
        /*003a*/ 	.short	(.L_24 - .L_23)
.L_23:
        /*003c*/ 	.word	0x00000000
        /*0040*/ 	.short	0x000c
        /*0042*/ 	.short	0x028c
        /*0044*/ 	.byte	0x00, 0xf0, 0x31, 0x00


	//----- nvinfo : EIATTR_KPARAM_INFO
	.align		4
.L_24:
        /*0048*/ 	.byte	0x04, 0x17
        /*004a*/ 	.short	(.L_26 - .L_25)
.L_25:
        /*004c*/ 	.word	0x00000000
        /*0050*/ 	.short	0x000b
        /*0052*/ 	.short	0x0287
        /*0054*/ 	.byte	0x00, 0xf0, 0x0d, 0x00


	//----- nvinfo : EIATTR_KPARAM_INFO
	.align		4
.L_26:
        /*0058*/ 	.byte	0x04, 0x17
        /*005a*/ 	.short	(.L_28 - .L_27)
.L_27:
        /*005c*/ 	.word	0x00000000
        /*0060*/ 	.short	0x000a
        /*0062*/ 	.short	0x0284
        /*0064*/ 	.byte	0x00, 0xf0, 0x0d, 0x00


	//----- nvinfo : EIATTR_KPARAM_INFO
	.align		4
.L_28:
        /*0068*/ 	.byte	0x04, 0x17
        /*006a*/ 	.short	(.L_30 - .L_29)
.L_29:
        /*006c*/ 	.word	0x00000000
        /*0070*/ 	.short	0x0009
        /*0072*/ 	.short	0x0280
        /*0074*/ 	.byte	0x00, 0xf0, 0x11, 0x00


	//----- nvinfo : EIATTR_KPARAM_INFO
	.align		4
.L_30:
        /*0078*/ 	.byte	0x04, 0x17
        /*007a*/ 	.short	(.L_32 - .L_31)
.L_31:
        /*007c*/ 	.word	0x00000000
        /*0080*/ 	.short	0x0008
        /*0082*/ 	.short	0x0200
        /*0084*/ 	.byte	0x00, 0xf0, 0x01, 0x02


	//----- nvinfo : EIATTR_KPARAM_INFO
	.align		4
.L_32:
        /*0088*/ 	.byte	0x04, 0x17
        /*008a*/ 	.short	(.L_34 - .L_33)
.L_33:
        /*008c*/ 	.word	0x00000000
        /*0090*/ 	.short	0x0007
        /*0092*/ 	.short	0x0180
        /*0094*/ 	.byte	0x00, 0xf0, 0x01, 0x02


	//----- nvinfo : EIATTR_KPARAM_INFO
	.align		4
.L_34:
        /*0098*/ 	.byte	0x04, 0x17
        /*009a*/ 	.short	(.L_36 - .L_35)
.L_35:
        /*009c*/ 	.word	0x00000000
        /*00a0*/ 	.short	0x0006
        /*00a2*/ 	.short	0x0100
        /*00a4*/ 	.byte	0x00, 0xf0, 0x01, 0x02


	//----- nvinfo : EIATTR_KPARAM_INFO
	.align		4
.L_36:
        /*00a8*/ 	.byte	0x04, 0x17
        /*00aa*/ 	.short	(.L_38 - .L_37)
.L_37:
        /*00ac*/ 	.word	0x00000000
        /*00b0*/ 	.short	0x0005
        /*00b2*/ 	.short	0x0080
        /*00b4*/ 	.byte	0x00, 0xf0, 0x01, 0x02


	//----- nvinfo : EIATTR_KPARAM_INFO
	.align		4
.L_38:
        /*00b8*/ 	.byte	0x04, 0x17
        /*00ba*/ 	.short	(.L_40 - .L_39)
.L_39:
        /*00bc*/ 	.word	0x00000000
        /*00c0*/ 	.short	0x0004
        /*00c2*/ 	.short	0x0030
        /*00c4*/ 	.byte	0x00, 0xf0, 0xa1, 0x00


	//----- nvinfo : EIATTR_KPARAM_INFO
	.align		4
.L_40:
        /*00c8*/ 	.byte	0x04, 0x17
        /*00ca*/ 	.short	(.L_42 - .L_41)
.L_41:
        /*00cc*/ 	.word	0x00000000
        /*00d0*/ 	.short	0x0003
        /*00d2*/ 	.short	0x0024
        /*00d4*/ 	.byte	0x00, 0xf0, 0x31, 0x00


	//----- nvinfo : EIATTR_KPARAM_INFO
	.align		4
.L_42:
        /*00d8*/ 	.byte	0x04, 0x17
        /*00da*/ 	.short	(.L_44 - .L_43)
.L_43:
        /*00dc*/ 	.word	0x00000000
        /*00e0*/ 	.short	0x0002
        /*00e2*/ 	.short	0x0018
        /*00e4*/ 	.byte	0x00, 0xf0, 0x31, 0x00


	//----- nvinfo : EIATTR_KPARAM_INFO
	.align		4
.L_44:
        /*00e8*/ 	.byte	0x04, 0x17
        /*00ea*/ 	.short	(.L_46 - .L_45)
.L_45:
        /*00ec*/ 	.word	0x00000000
        /*00f0*/ 	.short	0x0001
        /*00f2*/ 	.short	0x000c
        /*00f4*/ 	.byte	0x00, 0xf0, 0x31, 0x00


	//----- nvinfo : EIATTR_KPARAM_INFO
	.align		4
.L_46:
        /*00f8*/ 	.byte	0x04, 0x17
        /*00fa*/ 	.short	(.L_48 - .L_47)
.L_47:
        /*00fc*/ 	.word	0x00000000
        /*0100*/ 	.short	0x0000
        /*0102*/ 	.short	0x0000
        /*0104*/ 	.byte	0x00, 0xf0, 0x31, 0x00


	//----- nvinfo : EIATTR_AT_ENTRY_FRAGMENTS
	.align		4
.L_48:
        /*0108*/ 	.byte	0x04, 0x4f
        /*010a*/ 	.short	(.L_50 - .L_49)


	//   ....[0]....
.L_49:
        /*010c*/ 	.word	0x00000004


	//----- nvinfo : EIATTR_RESERVED_SMEM_USED
	.align		4
.L_50:
        /*0110*/ 	.byte	0x01, 0x41
	.zero		2


	//----- nvinfo : EIATTR_SPARSE_MMA_MASK
	.align		4
        /*0114*/ 	.byte	0x03, 0x50
        /*0116*/ 	.short	0x0000


	//----- nvinfo : EIATTR_TCGEN05_1CTA_USED
	.align		4
        /*0118*/ 	.byte	0x01, 0x51
	.zero		2


	//----- nvinfo : EIATTR_MAXREG_COUNT
	.align		4
        /*011c*/ 	.byte	0x03, 0x1b
        /*011e*/ 	.short	0x0080


	//----- nvinfo : EIATTR_NUM_BARRIERS
	.align		4
        /*0120*/ 	.byte	0x02, 0x4c
        /*0122*/ 	.byte	0x10
	.zero		1


	//----- nvinfo : EIATTR_INT_WARP_WIDE_INSTR_OFFSETS
	.align		4
        /*0124*/ 	.byte	0x04, 0x31
        /*0126*/ 	.short	(.L_52 - .L_51)


	//   ....[0]....
.L_51:
        /*0128*/ 	.word	0x000021a0


	//   ....[1]....
        /*012c*/ 	.word	0x000021e0


	//----- nvinfo : EIATTR_COOP_GROUP_MASK_REGIDS
	.align		4
.L_52:
        /*0130*/ 	.byte	0x04, 0x29
        /*0132*/ 	.short	(.L_54 - .L_53)


	//   ....[0]....
.L_53:
        /*0134*/ 	.word	0xffffffff


	//   ....[1]....
        /*0138*/ 	.word	0xffffffff


	//   ....[2]....
        /*013c*/ 	.word	0xffffffff


	//   ....[3]....
        /*0140*/ 	.word	0xffffffff


	//   ....[4]....
        /*0144*/ 	.word	0xffffffff


	//   ....[5]....
        /*0148*/ 	.word	0xffffffff


	//   ....[6]....
        /*014c*/ 	.word	0xffffffff


	//   ....[7]....
        /*0150*/ 	.word	0xffffffff


	//----- nvinfo : EIATTR_COOP_GROUP_INSTR_OFFSETS
	.align		4
.L_54:
        /*0154*/ 	.byte	0x04, 0x28
        /*0156*/ 	.short	(.L_56 - .L_55)


	//   ....[0]....
.L_55:
        /*0158*/ 	.word	0x00000d50


	//   ....[1]....
        /*015c*/ 	.word	0x00001010


	//   ....[2]....
        /*0160*/ 	.word	0x00001160


	//   ....[3]....
        /*0164*/ 	.word	0x000020c0


	//   ....[4]....
        /*0168*/ 	.word	0x00002290


	//   ....[5]....
        /*016c*/ 	.word	0x00006370


	//   ....[6]....
        /*0170*/ 	.word	0x000080d0


	//   ....[7]....
        /*0174*/ 	.word	0x00008b90


	//----- nvinfo : EIATTR_REG_RECONFIG
	.align		4
.L_56:
        /*0178*/ 	.byte	0x01, 0x54
	.zero		2


	//----- nvinfo : EIATTR_VRC_CTA_INIT_COUNT
	.align		4
        /*017c*/ 	.byte	0x02, 0x4a
        /*017e*/ 	.byte	0x80
	.zero		1


	//----- nvinfo : EIATTR_MBARRIER_INSTR_OFFSETS
	.align		4
        /*0180*/ 	.byte	0x04, 0x39
        /*0182*/ 	.short	(.L_58 - .L_57)


	//   ....[0]....
.L_57:
        /*0184*/ 	.word	0x000002c0
        /*0188*/ 	.word	0x000000ff
        /*018c*/ 	.word	0x00000000
        /*0190*/ 	.short	0x0100
        /*0192*/ 	.byte	0x09
	.zero		1


	//   ....[1]....
        /*0194*/ 	.word	0x000002d0
        /*0198*/ 	.word	0x000000ff
        /*019c*/ 	.word	0x00000008
        /*01a0*/ 	.short	0x0100
        /*01a2*/ 	.byte	0x09
	.zero		1


	//   ....[2]....
        /*01a4*/ 	.word	0x000002e0
        /*01a8*/ 	.word	0x000000ff
        /*01ac*/ 	.word	0x00000010
        /*01b0*/ 	.short	0x0100
        /*01b2*/ 	.byte	0x09
	.zero		1


	//   ....[3]....
        /*01b4*/ 	.word	0x000002f0
        /*01b8*/ 	.word	0x000000ff
        /*01bc*/ 	.word	0x00000018
        /*01c0*/ 	.short	0x0100
        /*01c2*/ 	.byte	0x09
	.zero		1


	//   ....[4]....
        /*01c4*/ 	.word	0x00000300
        /*01c8*/ 	.word	0x000000ff
        /*01cc*/ 	.word	0x00000020
        /*01d0*/ 	.short	0x0100
        /*01d2*/ 	.byte	0x09
	.zero		1


	//   ....[5]....
        /*01d4*/ 	.word	0x00000310
        /*01d8*/ 	.word	0x000000ff
        /*01dc*/ 	.word	0x00000028
        /*01e0*/ 	.short	0x0100
        /*01e2*/ 	.byte	0x09
	.zero		1


	//   ....[6]....
        /*01e4*/ 	.word	0x00000320
        /*01e8*/ 	.word	0x000000ff
        /*01ec*/ 	.word	0x00000030
        /*01f0*/ 	.short	0x0100
        /*01f2*/ 	.byte	0x09
	.zero		1


	//   ....[7]....
        /*01f4*/ 	.word	0x00000330
        /*01f8*/ 	.word	0x000000ff
        /*01fc*/ 	.word	0x00000038
        /*0200*/ 	.short	0x0100
        /*0202*/ 	.byte	0x09
	.zero		1


	//   ....[8]....
        /*0204*/ 	.word	0x00000340
        /*0208*/ 	.word	0x000000ff
        /*020c*/ 	.word	0x00000040
        /*0210*/ 	.short	0x0100
        /*0212*/ 	.byte	0x09
	.zero		1


	//   ....[9]....
        /*0214*/ 	.word	0x00000350
        /*0218*/ 	.word	0x000000ff
        /*021c*/ 	.word	0x00000048
        /*0220*/ 	.short	0x0100
        /*0222*/ 	.byte	0x09
	.zero		1


	//   ....[10]....
        /*0224*/ 	.word	0x00000360
        /*0228*/ 	.word	0x000000ff
        /*022c*/ 	.word	0x00000050
        /*0230*/ 	.short	0x0100
        /*0232*/ 	.byte	0x09
	.zero		1


	//   ....[11]....
        /*0234*/ 	.word	0x00000370
        /*0238*/ 	.word	0x000000ff
        /*023c*/ 	.word	0x00000058
        /*0240*/ 	.short	0x0100
        /*0242*/ 	.byte	0x09
	.zero		1


	//   ....[12]....
        /*0244*/ 	.word	0x00000380
        /*0248*/ 	.word	0x000000ff
        /*024c*/ 	.word	0x00000060
        /*0250*/ 	.short	0x0100
        /*0252*/ 	.byte	0x09
	.zero		1


	//   ....[13]....
        /*0254*/ 	.word	0x00000390
        /*0258*/ 	.word	0x000000ff
        /*025c*/ 	.word	0x00000068
        /*0260*/ 	.short	0x0100
        /*0262*/ 	.byte	0x09
	.zero		1


	//   ....[14]....
        /*0264*/ 	.word	0x000003a0
        /*0268*/ 	.word	0x000000ff
        /*026c*/ 	.word	0x00000070
        /*0270*/ 	.short	0x0100
        /*0272*/ 	.byte	0x09
	.zero		1


	//   ....[15]....
        /*0274*/ 	.word	0x000003b0
        /*0278*/ 	.word	0x000000ff
        /*027c*/ 	.word	0x00000078
        /*0280*/ 	.short	0x0100
        /*0282*/ 	.byte	0x09
	.zero		1


	//   ....[16]....
        /*0284*/ 	.word	0x000003c0
        /*0288*/ 	.word	0x000000ff
        /*028c*/ 	.word	0x00000080
        /*0290*/ 	.short	0x0100
        /*0292*/ 	.byte	0x09
	.zero		1


	//   ....[17]....
        /*0294*/ 	.word	0x000003d0
        /*0298*/ 	.word	0x000000ff
        /*029c*/ 	.word	0x00000088
        /*02a0*/ 	.short	0x0100
        /*02a2*/ 	.byte	0x09
	.zero		1


	//   ....[18]....
        /*02a4*/ 	.word	0x000003e0
        /*02a8*/ 	.word	0x000000ff
        /*02ac*/ 	.word	0x00000090
        /*02b0*/ 	.short	0x0100
        /*02b2*/ 	.byte	0x09
	.zero		1


	//   ....[19]....
        /*02b4*/ 	.word	0x000003f0
        /*02b8*/ 	.word	0x000000ff
        /*02bc*/ 	.word	0x00000098
        /*02c0*/ 	.short	0x0100
        /*02c2*/ 	.byte	0x09
	.zero		1


	//   ....[20]....
        /*02c4*/ 	.word	0x00000400
        /*02c8*/ 	.word	0x000000ff
        /*02cc*/ 	.word	0x000000a0
        /*02d0*/ 	.short	0x0100
        /*02d2*/ 	.byte	0x09
	.zero		1


	//   ....[21]....
        /*02d4*/ 	.word	0x00000410
        /*02d8*/ 	.word	0x000000ff
        /*02dc*/ 	.word	0x000000a8
        /*02e0*/ 	.short	0x0100
        /*02e2*/ 	.byte	0x09
	.zero		1


	//   ....[22]....
        /*02e4*/ 	.word	0x00000420
        /*02e8*/ 	.word	0x000000ff
        /*02ec*/ 	.word	0x000000b0
        /*02f0*/ 	.short	0x0100
        /*02f2*/ 	.byte	0x09
	.zero		1


	//   ....[23]....
        /*02f4*/ 	.word	0x00000430
        /*02f8*/ 	.word	0x000000ff
        /*02fc*/ 	.word	0x000000b8
        /*0300*/ 	.short	0x0100
        /*0302*/ 	.byte	0x09
	.zero		1


	//   ....[24]....
        /*0304*/ 	.word	0x00000440
        /*0308*/ 	.word	0x000000ff
        /*030c*/ 	.word	0x000000c0
        /*0310*/ 	.short	0x0100
        /*0312*/ 	.byte	0x09
	.zero		1


	//   ....[25]....
        /*0314*/ 	.word	0x00000450
        /*0318*/ 	.word	0x000000ff
        /*031c*/ 	.word	0x000000c8
        /*0320*/ 	.short	0x0100
        /*0322*/ 	.byte	0x09
	.zero		1


	//   ....[26]....
        /*0324*/ 	.word	0x00000460
        /*0328*/ 	.word	0x000000ff
        /*032c*/ 	.word	0x000000d0
        /*0330*/ 	.short	0x0100
        /*0332*/ 	.byte	0x09
	.zero		1


	//   ....[27]....
        /*0334*/ 	.word	0x00000470
        /*0338*/ 	.word	0x000000ff
        /*033c*/ 	.word	0x000000d8
        /*0340*/ 	.short	0x0100
        /*0342*/ 	.byte	0x09
	.zero		1


	//   ....[28]....
        /*0344*/ 	.word	0x00000480
        /*0348*/ 	.word	0x000000ff
        /*034c*/ 	.word	0x000000e0
        /*0350*/ 	.short	0x0100
        /*0352*/ 	.byte	0x09
	.zero		1


	//   ....[29]....
        /*0354*/ 	.word	0x00000490
        /*0358*/ 	.word	0x000000ff
        /*035c*/ 	.word	0x000000e8
        /*0360*/ 	.short	0x0100
        /*0362*/ 	.byte	0x09
	.zero		1


	//   ....[30]....
        /*0364*/ 	.word	0x000004a0
        /*0368*/ 	.word	0x000000ff
        /*036c*/ 	.word	0x000000f0
        /*0370*/ 	.short	0x0100
        /*0372*/ 	.byte	0x09
	.zero		1


	//   ....[31]....
        /*0374*/ 	.word	0x000004b0
        /*0378*/ 	.word	0x000000ff
        /*037c*/ 	.word	0x000000f8
        /*0380*/ 	.short	0x0100
        /*0382*/ 	.byte	0x09
	.zero		1


	//   ....[32]....
        /*0384*/ 	.word	0x000004c0
        /*0388*/ 	.word	0x000000ff
        /*038c*/ 	.word	0x00000100
        /*0390*/ 	.short	0x0100
        /*0392*/ 	.byte	0x09
	.zero		1


	//   ....[33]....
        /*0394*/ 	.word	0x000004d0
        /*0398*/ 	.word	0x000000ff
        /*039c*/ 	.word	0x00000108
        /*03a0*/ 	.short	0x0100
        /*03a2*/ 	.byte	0x09
	.zero		1


	//   ....[34]....
        /*03a4*/ 	.word	0x000004e0
        /*03a8*/ 	.word	0x000000ff
        /*03ac*/ 	.word	0x00000110
        /*03b0*/ 	.short	0x0100
        /*03b2*/ 	.byte	0x09
	.zero		1


	//   ....[35]....
        /*03b4*/ 	.word	0x000004f0
        /*03b8*/ 	.word	0x000000ff
        /*03bc*/ 	.word	0x00000118
        /*03c0*/ 	.short	0x0100
        /*03c2*/ 	.byte	0x09
	.zero		1


	//   ....[36]....
        /*03c4*/ 	.word	0x00000500
        /*03c8*/ 	.word	0x000000ff
        /*03cc*/ 	.word	0x00000120
        /*03d0*/ 	.short	0x0100
        /*03d2*/ 	.byte	0x09
	.zero		1


	//   ....[37]....
        /*03d4*/ 	.word	0x00000510
        /*03d8*/ 	.word	0x000000ff
        /*03dc*/ 	.word	0x00000128
        /*03e0*/ 	.short	0x0100
        /*03e2*/ 	.byte	0x09
	.zero		1


	//   ....[38]....
        /*03e4*/ 	.word	0x00000520
        /*03e8*/ 	.word	0x000000ff
        /*03ec*/ 	.word	0x00000130
        /*03f0*/ 	.short	0x0100
        /*03f2*/ 	.byte	0x09
	.zero		1


	//   ....[39]....
        /*03f4*/ 	.word	0x00000530
        /*03f8*/ 	.word	0x000000ff
        /*03fc*/ 	.word	0x00000138
        /*0400*/ 	.short	0x0100
        /*0402*/ 	.byte	0x09
	.zero		1


	//   ....[40]....
        /*0404*/ 	.word	0x00000540
        /*0408*/ 	.word	0x000000ff
        /*040c*/ 	.word	0x00000140
        /*0410*/ 	.short	0x0100
        /*0412*/ 	.byte	0x09
	.zero		1


	//   ....[41]....
        /*0414*/ 	.word	0x00000550
        /*0418*/ 	.word	0x000000ff
        /*041c*/ 	.word	0x00000148
        /*0420*/ 	.short	0x0100
        /*0422*/ 	.byte	0x09
	.zero		1


	//   ....[42]....
        /*0424*/ 	.word	0x00000560
        /*0428*/ 	.word	0x000000ff
        /*042c*/ 	.word	0x00000150
        /*0430*/ 	.short	0x0100
        /*0432*/ 	.byte	0x09
	.zero		1


	//   ....[43]....
        /*0434*/ 	.word	0x00000570
        /*0438*/ 	.word	0x000000ff
        /*043c*/ 	.word	0x00000158
        /*0440*/ 	.short	0x0100
        /*0442*/ 	.byte	0x09
	.zero		1


	//   ....[44]....
        /*0444*/ 	.word	0x00000b10
        /*0448*/ 	.word	0x000000ff
        /*044c*/ 	.word	0x00000150
        /*0450*/ 	.short	0x010a
        /*0452*/ 	.byte	0x11
	.zero		1


	//   ....[45]....
        /*0454*/ 	.word	0x00000ca0
        /*0458*/ 	.word	0x000000ff
        /*045c*/ 	.word	0x00000158
        /*0460*/ 	.short	0x0101
        /*0462*/ 	.byte	0x11
	.zero		1


	//   ....[46]....
        /*0464*/ 	.word	0x00001480
        /*0468*/ 	.word	0x000000ff
        /*046c*/ 	.word	0x00000000
        /*0470*/ 	.short	0x010a
        /*0472*/ 	.byte	0x04
	.zero		1


	//   ....[47]....
        /*0474*/ 	.word	0x000014d0
        /*0478*/ 	.word	0x000000ff
        /*047c*/ 	.word	0x00000010
        /*0480*/ 	.short	0x010a
        /*0482*/ 	.byte	0x06
	.zero		1


	//   ....[48]....
        /*0484*/ 	.word	0x00001710
        /*0488*/ 	.word	0x000000ff
        /*048c*/ 	.word	0x00000010
        /*0490*/ 	.short	0x010a
        /*0492*/ 	.byte	0x14
	.zero		1


	//   ....[49]....
        /*0494*/ 	.word	0x00001740
        /*0498*/ 	.word	0x000000ff
        /*049c*/ 	.word	0x00000118
        /*04a0*/ 	.short	0x010a
        /*04a2*/ 	.byte	0x04
	.zero		1


	//   ....[50]....
        /*04a4*/ 	.word	0x00001900
        /*04a8*/ 	.word	0x000000ff
        /*04ac*/ 	.word	0x00000120
        /*04b0*/ 	.short	0x010a
        /*04b2*/ 	.byte	0x04
	.zero		1


	//   ....[51]....
        /*04b4*/ 	.word	0x00001a20
        /*04b8*/ 	.word	0x000000ff
        /*04bc*/ 	.word	0x00000010
        /*04c0*/ 	.short	0x010a
        /*04c2*/ 	.byte	0x14
	.zero		1


	//   ....[52]....
        /*04c4*/ 	.word	0x00001c40
        /*04c8*/ 	.word	0x000000ff
        /*04cc*/ 	.word	0x00000010
        /*04d0*/ 	.short	0x010a
        /*04d2*/ 	.byte	0x1f
	.zero		1


	//   ....[53]....
        /*04d4*/ 	.word	0x00001ca0
        /*04d8*/ 	.word	0x000000ff
        /*04dc*/ 	.word	0x00000118
        /*04e0*/ 	.short	0x010a
        /*04e2*/ 	.byte	0x04
	.zero		1


	//   ....[54]....
        /*04e4*/ 	.word	0x00001e30
        /*04e8*/ 	.word	0x000000ff
        /*04ec*/ 	.word	0x00000120
        /*04f0*/ 	.short	0x010a
        /*04f2*/ 	.byte	0x04
	.zero		1


	//   ....[55]....
        /*04f4*/ 	.word	0x000026a0
        /*04f8*/ 	.word	0x000000ff
        /*04fc*/ 	.word	0x00000090
        /*0500*/ 	.short	0x010a
        /*0502*/ 	.byte	0x11
	.zero		1


	//   ....[56]....
        /*0504*/ 	.word	0x000028e0
        /*0508*/ 	.word	0x000000ff
        /*050c*/ 	.word	0x00000008
        /*0510*/ 	.short	0x010a
        /*0512*/ 	.byte	0x09
	.zero		1


	//   ....[57]....
        /*0514*/ 	.word	0x00002af0
        /*0518*/ 	.word	0x000000ff
        /*051c*/ 	.word	0x00000090
        /*0520*/ 	.short	0x010a
        /*0522*/ 	.byte	0x29
	.zero		1


	//   ....[58]....
        /*0524*/ 	.word	0x00002f50
        /*0528*/ 	.word	0x000000ff
        /*052c*/ 	.word	0x00000090
        /*0530*/ 	.short	0x010a
        /*0532*/ 	.byte	0x10
	.zero		1


	//   ....[59]....
        /*0534*/ 	.word	0x00003130
        /*0538*/ 	.word	0x000000ff
        /*053c*/ 	.word	0x00000090
        /*0540*/ 	.short	0x010a
        /*0542*/ 	.byte	0x08
	.zero		1


	//   ....[60]....
        /*0544*/ 	.word	0x000038a0
        /*0548*/ 	.word	0x000000ff
        /*054c*/ 	.word	0x00000090
        /*0550*/ 	.short	0x010a
        /*0552*/ 	.byte	0x06
	.zero		1


	//   ....[61]....
        /*0554*/ 	.word	0x00003900
        /*0558*/ 	.word	0x000000ff
        /*055c*/ 	.word	0x00000008
        /*0560*/ 	.short	0x010a
        /*0562*/ 	.byte	0x04
	.zero		1


	//   ....[62]....
        /*0564*/ 	.word	0x00003c60
        /*0568*/ 	.word	0x000000ff
        /*056c*/ 	.word	0x00000148
        /*0570*/ 	.short	0x010a
        /*0572*/ 	.byte	0x08
	.zero		1


	//   ....[63]....
        /*0574*/ 	.word	0x00003c80
        /*0578*/ 	.word	0x000000ff
        /*057c*/ 	.word	0x00000110
        /*0580*/ 	.short	0x010a
        /*0582*/ 	.byte	0x08
	.zero		1


	//   ....[64]....
        /*0584*/ 	.word	0x00005ec0
        /*0588*/ 	.word	0x000000ff
        /*058c*/ 	.word	0x00000118
        /*0590*/ 	.short	0x0101
        /*0592*/ 	.byte	0x08
	.zero		1


	//   ....[65]....
        /*0594*/ 	.word	0x00006390
        /*0598*/ 	.word	0x000000ff
        /*059c*/ 	.word	0x00000120
        /*05a0*/ 	.short	0x0101
        /*05a2*/ 	.byte	0x08
	.zero		1


	//   ....[66]....
        /*05a4*/ 	.word	0x000063b0
        /*05a8*/ 	.word	0x000000ff
        /*05ac*/ 	.word	0x00000148
        /*05b0*/ 	.short	0x010a
        /*05b2*/ 	.byte	0x08
	.zero		1


	//   ....[67]....
        /*05b4*/ 	.word	0x00006440
        /*05b8*/ 	.word	0x000000ff
        /*05bc*/ 	.word	0x00000110
        /*05c0*/ 	.short	0x010a
        /*05c2*/ 	.byte	0x08
	.zero		1


	//   ....[68]....
        /*05c4*/ 	.word	0x000080a0
        /*05c8*/ 	.word	0x000000ff
        /*05cc*/ 	.word	0x00000118
        /*05d0*/ 	.short	0x0101
        /*05d2*/ 	.byte	0x08
	.zero		1


	//   ....[69]....
        /*05d4*/ 	.word	0x000080e0
        /*05d8*/ 	.word	0x000000ff
        /*05dc*/ 	.word	0x00000120
        /*05e0*/ 	.short	0x0101
        /*05e2*/ 	.byte	0x08
	.zero		1


	//   ....[70]....
        /*05e4*/ 	.word	0x000080f0
        /*05e8*/ 	.word	0x000000ff
        /*05ec*/ 	.word	0x00000148
        /*05f0*/ 	.short	0x010a
        /*05f2*/ 	.byte	0x08
	.zero		1


	//   ....[71]....
        /*05f4*/ 	.word	0x00008690
        /*05f8*/ 	.word	0x00000003
        /*05fc*/ 	.word	0x00000148
        /*0600*/ 	.short	0x010a
        /*0602*/ 	.byte	0xff
	.zero		1


	//   ....[72]....
        /*0604*/ 	.word	0x00008910
        /*0608*/ 	.word	0x00000002
        /*060c*/ 	.word	0x00000118
        /*0610*/ 	.short	0x0101
        /*0612*/ 	.byte	0xff
	.zero		1


	//   ....[73]....
        /*0614*/ 	.word	0x00008b30
        /*0618*/ 	.word	0x00000002
        /*061c*/ 	.word	0x00000148
        /*0620*/ 	.short	0x0101
        /*0622*/ 	.byte	0xff
	.zero		1


	//   ....[74]....
        /*0624*/ 	.word	0x00008fb0
        /*0628*/ 	.word	0x00000002
        /*062c*/ 	.word	0x00000118
        /*0630*/ 	.short	0x0101
        /*0632*/ 	.byte	0xff
	.zero		1


	//   ....[75]....
        /*0634*/ 	.word	0x00008fe0
        /*0638*/ 	.word	0x00000002
        /*063c*/ 	.word	0x00000148
        /*0640*/ 	.short	0x0101
        /*0642*/ 	.byte	0xff
	.zero		1


	//   ....[76]....
        /*0644*/ 	.word	0x00009050
        /*0648*/ 	.word	0x00000002
        /*064c*/ 	.word	0x00000148
        /*0650*/ 	.short	0x0101
        /*0652*/ 	.byte	0xff
	.zero		1


	//   ....[77]....
        /*0654*/ 	.word	0x00009060
        /*0658*/ 	.word	0x00000002
        /*065c*/ 	.word	0x00000130
        /*0660*/ 	.short	0x010a
        /*0662*/ 	.byte	0xff
	.zero		1


	//   ....[78]....
        /*0664*/ 	.word	0x00009080
        /*0668*/ 	.word	0x00000002
        /*066c*/ 	.word	0x00000158
        /*0670*/ 	.short	0x010a
        /*0672*/ 	.byte	0xff
	.zero		1


	//   ....[79]....
        /*0674*/ 	.word	0x000099d0
        /*0678*/ 	.word	0x00000002
        /*067c*/ 	.word	0x00000118
        /*0680*/ 	.short	0x0101
        /*0682*/ 	.byte	0xff
	.zero		1


	//   ....[80]....
        /*0684*/ 	.word	0x000099e0
        /*0688*/ 	.word	0x00000002
        /*068c*/ 	.word	0x00000150
        /*0690*/ 	.short	0x0101
        /*0692*/ 	.byte	0xff
	.zero		1


	//   ....[81]....
        /*0694*/ 	.word	0x00009cb0
        /*0698*/ 	.word	0x00000002
        /*069c*/ 	.word	0x00000158
        /*06a0*/ 	.short	0x010a
        /*06a2*/ 	.byte	0xff
	.zero		1


	//   ....[82]....
        /*06a4*/ 	.word	0x00009d10
        /*06a8*/ 	.word	0x00000002
        /*06ac*/ 	.word	0x00000150
        /*06b0*/ 	.short	0x010a
        /*06b2*/ 	.byte	0xff
	.zero		1


	//   ....[83]....
        /*06b4*/ 	.word	0x00009d80
        /*06b8*/ 	.word	0x00000002
        /*06bc*/ 	.word	0x00000000
        /*06c0*/ 	.short	0x010a
        /*06c2*/ 	.byte	0xff
	.zero		1


	//   ....[84]....
        /*06c4*/ 	.word	0x00009e00
        /*06c8*/ 	.word	0x00000002
        /*06cc*/ 	.word	0x00000010
        /*06d0*/ 	.short	0x010a
        /*06d2*/ 	.byte	0xff
	.zero		1


	//   ....[85]....
        /*06d4*/ 	.word	0x00009e70
        /*06d8*/ 	.word	0x00000005
        /*06dc*/ 	.word	0x00000010
        /*06e0*/ 	.short	0x010a
        /*06e2*/ 	.byte	0xff
	.zero		1


	//   ....[86]....
        /*06e4*/ 	.word	0x00009ee0
        /*06e8*/ 	.word	0x00000005
        /*06ec*/ 	.word	0x00000118
        /*06f0*/ 	.short	0x010a
        /*06f2*/ 	.byte	0xff
	.zero		1


	//   ....[87]....
        /*06f4*/ 	.word	0x00009f50
        /*06f8*/ 	.word	0x00000005
        /*06fc*/ 	.word	0x00000120
        /*0700*/ 	.short	0x010a
        /*0702*/ 	.byte	0xff
	.zero		1


	//   ....[88]....
        /*0704*/ 	.word	0x00009fc0
        /*0708*/ 	.word	0x00000005
        /*070c*/ 	.word	0x00000010
        /*0710*/ 	.short	0x010a
        /*0712*/ 	.byte	0xff
	.zero		1


	//   ....[89]....
        /*0714*/ 	.word	0x0000a030
        /*0718*/ 	.word	0x00000002
        /*071c*/ 	.word	0x00000010
        /*0720*/ 	.short	0x010a
        /*0722*/ 	.byte	0xff
	.zero		1


	//   ....[90]....
        /*0724*/ 	.word	0x0000a0b0
        /*0728*/ 	.word	0x00000002
        /*072c*/ 	.word	0x00000118
        /*0730*/ 	.short	0x010a
        /*0732*/ 	.byte	0xff
	.zero		1


	//   ....[91]....
        /*0734*/ 	.word	0x0000a130
        /*0738*/ 	.word	0x00000002
        /*073c*/ 	.word	0x00000120
        /*0740*/ 	.short	0x010a
        /*0742*/ 	.byte	0xff
	.zero		1


	//   ....[92]....
        /*0744*/ 	.word	0x0000a1a0
        /*0748*/ 	.word	0x00000002
        /*074c*/ 	.word	0x00000090
        /*0750*/ 	.short	0x010a
        /*0752*/ 	.byte	0xff
	.zero		1


	//   ....[93]....
        /*0754*/ 	.word	0x0000a210
        /*0758*/ 	.word	0x00000002
        /*075c*/ 	.word	0x00000008
        /*0760*/ 	.short	0x010a
        /*0762*/ 	.byte	0xff
	.zero		1


	//   ....[94]....
        /*0764*/ 	.word	0x0000a280
        /*0768*/ 	.word	0x00000002
        /*076c*/ 	.word	0x00000090
        /*0770*/ 	.short	0x010a
        /*0772*/ 	.byte	0xff
	.zero		1


	//   ....[95]....
        /*0774*/ 	.word	0x0000a2f0
        /*0778*/ 	.word	0x00000002
        /*077c*/ 	.word	0x00000090
        /*0780*/ 	.short	0x010a
        /*0782*/ 	.byte	0xff
	.zero		1


	//   ....[96]....
        /*0784*/ 	.word	0x0000a360
        /*0788*/ 	.word	0x00000002
        /*078c*/ 	.word	0x00000090
        /*0790*/ 	.short	0x010a
        /*0792*/ 	.byte	0xff
	.zero		1


	//   ....[97]....
        /*0794*/ 	.word	0x0000a3d0
        /*0798*/ 	.word	0x00000002
        /*079c*/ 	.word	0x00000090
        /*07a0*/ 	.short	0x010a
        /*07a2*/ 	.byte	0xff
	.zero		1


	//   ....[98]....
        /*07a4*/ 	.word	0x0000a440
        /*07a8*/ 	.word	0x00000002
        /*07ac*/ 	.word	0x00000008
        /*07b0*/ 	.short	0x010a
        /*07b2*/ 	.byte	0xff
	.zero		1


	//   ....[99]....
        /*07b4*/ 	.word	0x0000a4b0
        /*07b8*/ 	.word	0x00000002
        /*07bc*/ 	.word	0x00000148
        /*07c0*/ 	.short	0x010a
        /*07c2*/ 	.byte	0xff
	.zero		1


	//   ....[100]....
        /*07c4*/ 	.word	0x0000a520
        /*07c8*/ 	.word	0x00000004
        /*07cc*/ 	.word	0x00000110
        /*07d0*/ 	.short	0x010a
        /*07d2*/ 	.byte	0xff
	.zero		1


	//   ....[101]....
        /*07d4*/ 	.word	0x0000a590
        /*07d8*/ 	.word	0x00000004
        /*07dc*/ 	.word	0x00000148
        /*07e0*/ 	.short	0x010a
        /*07e2*/ 	.byte	0xff
	.zero		1


	//   ....[102]....
        /*07e4*/ 	.word	0x0000a600
        /*07e8*/ 	.word	0x00000004
        /*07ec*/ 	.word	0x00000110
        /*07f0*/ 	.short	0x010a
        /*07f2*/ 	.byte	0xff
	.zero		1


	//   ....[103]....
        /*07f4*/ 	.word	0x0000a670
        /*07f8*/ 	.word	0x00000004
        /*07fc*/ 	.word	0x00000148
        /*0800*/ 	.short	0x010a
        /*0802*/ 	.byte	0xff
	.zero		1


	//   ....[104]....
        /*0804*/ 	.word	0x0000a6d0
        /*0808*/ 	.word	0x00000003
        /*080c*/ 	.word	0x00000148
        /*0810*/ 	.short	0x010a
        /*0812*/ 	.byte	0xff
	.zero		1


	//   ....[105]....
        /*0814*/ 	.word	0x0000a730
        /*0818*/ 	.word	0x00000002
        /*081c*/ 	.word	0x00000130
        /*0820*/ 	.short	0x010a
        /*0822*/ 	.byte	0xff
	.zero		1


	//   ....[106]....
        /*0824*/ 	.word	0x0000a790
        /*0828*/ 	.word	0x00000002
        /*082c*/ 	.word	0x00000158
        /*0830*/ 	.short	0x010a
        /*0832*/ 	.byte	0xff
	.zero		1


	//   ....[107]....
        /*0834*/ 	.word	0x0000a7f0
        /*0838*/ 	.word	0x00000002
        /*083c*/ 	.word	0x00000158
        /*0840*/ 	.short	0x010a
        /*0842*/ 	.byte	0xff
	.zero		1


	//----- nvinfo : EIATTR_NUM_MBARRIERS
	.align		4
.L_58:
        /*0844*/ 	.byte	0x03, 0x38
        /*0846*/ 	.short	0x002c


	//----- nvinfo : EIATTR_EXIT_INSTR_OFFSETS
	.align		4
        /*0848*/ 	.byte	0x04, 0x1c
        /*084a*/ 	.short	(.L_60 - .L_59)


	//   ....[0]....
.L_59:
        /*084c*/ 	.word	0x000086e0


	//   ....[1]....
        /*0850*/ 	.word	0x00009ce0


	//----- nvinfo : EIATTR_INDIRECT_BRANCH_TARGETS
	.align		4
.L_60:
        /*0854*/ 	.byte	0x04, 0x34
        /*0856*/ 	.short	(.L_62 - .L_61)


	//   ....[0]....
.L_61:
        /*0858*/ 	.word	.L_x_114@srel
        /*085c*/ 	.short	0x0
        /*085e*/ 	.short	0x0
        /*0860*/ 	.word	0x3
        /*0864*/ 	.word	.L_x_115@srel
        /*0868*/ 	.word	.L_x_116@srel
        /*086c*/ 	.word	.L_x_5@srel


	//   ....[1]....
        /*0870*/ 	.word	.L_x_118@srel
        /*0874*/ 	.short	0x0
        /*0876*/ 	.short	0x0
        /*0878*/ 	.word	0x3
        /*087c*/ 	.word	.L_x_119@srel
        /*0880*/ 	.word	.L_x_120@srel
        /*0884*/ 	.word	.L_x_5@srel


	//   ....[2]....
        /*0888*/ 	.word	.L_x_122@srel
        /*088c*/ 	.short	0x0
        /*088e*/ 	.short	0x0
        /*0890*/ 	.word	0x3
        /*0894*/ 	.word	.L_x_123@srel
        /*0898*/ 	.word	.L_x_124@srel
        /*089c*/ 	.word	.L_x_5@srel


	//----- nvinfo : EIATTR_REQNTID
	.align		4
.L_62:
        /*08a0*/ 	.byte	0x04, 0x10
        /*08a2*/ 	.short	(.L_64 - .L_63)
.L_63:
        /*08a4*/ 	.word	0x00000200
        /*08a8*/ 	.word	0x00000001
        /*08ac*/ 	.word	0x00000001


	//----- nvinfo : EIATTR_CRS_STACK_SIZE
	.align		4
.L_64:
        /*08b0*/ 	.byte	0x04, 0x1e
        /*08b2*/ 	.short	(.L_66 - .L_65)
.L_65:
        /*08b4*/ 	.word	0x00000000


	//----- nvinfo : EIATTR_CBANK_PARAM_SIZE
	.align		4
.L_66:
        /*08b8*/ 	.byte	0x03, 0x19
        /*08ba*/ 	.short	0x02ac


	//----- nvinfo : EIATTR_PARAM_CBANK
	.align		4
        /*08bc*/ 	.byte	0x04, 0x0a
        /*08be*/ 	.short	(.L_68 - .L_67)
	.align		4
.L_67:
        /*08c0*/ 	.word	index@(.nv.constant0.kernel_cutlass_kernel_flash_attncuteflash_fwd_sm100FlashAttentionForwardSm100_object_at__tensor0000o9611101213_tensor0000o9611101213_tensor0000o9610111213_tensor0000o9611101213_tensorptrf_0)
        /*08c4*/ 	.short	0x0380
        /*08c6*/ 	.short	0x02ac


	//----- nvinfo : EIATTR_SW_WAR
	.align		4
.L_68:
        /*08c8*/ 	.byte	0x04, 0x36
        /*08ca*/ 	.short	(.L_70 - .L_69)
.L_69:
        /*08cc*/ 	.word	0x00000008
.L_70:


//--------------------- .nv.compat                --------------------------
	.section	.nv.compat,"",@"SHT_CUDA_COMPAT_INFO"
	.align	4
        /*0000*/ 	.byte	0x02, 0x02, 0x02, 0x00, 0x02, 0x05, 0x05, 0x00, 0x02, 0x03, 0x01, 0x00, 0x02, 0x06, 0x01, 0x00


//--------------------- .nv.callgraph             --------------------------
	.section	.nv.callgraph,"",@"SHT_CUDA_CALLGRAPH"
	.align	4
	.sectionentsize	8
	.align		4
        /*0000*/ 	.word	0x00000000
	.align		4
        /*0004*/ 	.word	0xffffffff
	.align		4
        /*0008*/ 	.word	0x00000000
	.align		4
        /*000c*/ 	.word	0xfffffffe
	.align		4
        /*0010*/ 	.word	0x00000000
	.align		4
        /*0014*/ 	.word	0xfffffffd
	.align		4
        /*0018*/ 	.word	0x00000000
	.align		4
        /*001c*/ 	.word	0xfffffffc


//--------------------- .nv.constant2.kernel_cutlass_kernel_flash_attncuteflash_fwd_sm100FlashAttentionForwardSm100_object_at__tensor0000o9611101213_tensor0000o9611101213_tensor0000o9610111213_tensor0000o9611101213_tensorptrf_0 --------------------------
	.section	.nv.constant2.kernel_cutlass_kernel_flash_attncuteflash_fwd_sm100FlashAttentionForwardSm100_object_at__tensor0000o9611101213_tensor0000o9611101213_tensor0000o9610111213_tensor0000o9611101213_tensorptrf_0,"a",@progbits
	.sectionflags	@""
	.align	4
.nv.constant2.kernel_cutlass_kernel_flash_attncuteflash_fwd_sm100FlashAttentionForwardSm100_object_at__tensor0000o9611101213_tensor0000o9611101213_tensor0000o9610111213_tensor0000o9611101213_tensorptrf_0:
        /*0000*/ 	.byte	0xb0, 0x06, 0x00, 0x00, 0x80, 0x06, 0x00, 0x00, 0x50, 0x39, 0x00, 0x00, 0x70, 0x07, 0x00, 0x00
        /*0010*/ 	.byte	0x40, 0x07, 0x00, 0x00, 0x50, 0x39, 0x00, 0x00, 0x20, 0x0d, 0x00, 0x00, 0x20, 0x08, 0x00, 0x00
        /*0020*/ 	.byte	0x50, 0x39, 0x00, 0x00


//--------------------- .text.kernel_cutlass_kernel_flash_attncuteflash_fwd_sm100FlashAttentionForwardSm100_object_at__tensor0000o9611101213_tensor0000o9611101213_tensor0000o9610111213_tensor0000o9611101213_tensorptrf_0 --------------------------
	.section	.text.kernel_cutlass_kernel_flash_attncuteflash_fwd_sm100FlashAttentionForwardSm100_object_at__tensor0000o9611101213_tensor0000o9611101213_tensor0000o9610111213_tensor0000o9611101213_tensorptrf_0,"ax",@progbits
	.align	128
        .global         kernel_cutlass_kernel_flash_attncuteflash_fwd_sm100FlashAttentionForwardSm100_object_at__tensor0000o9611101213_tensor0000o9611101213_tensor0000o9610111213_tensor0000o9611101213_tensorptrf_0
        .type           kernel_cutlass_kernel_flash_attncuteflash_fwd_sm100FlashAttentionForwardSm100_object_at__tensor0000o9611101213_tensor0000o9611101213_tensor0000o9610111213_tensor0000o9611101213_tensorptrf_0,@function
        .size           kernel_cutlass_kernel_flash_attncuteflash_fwd_sm100FlashAttentionForwardSm100_object_at__tensor0000o9611101213_tensor0000o9611101213_tensor0000o9610111213_tensor0000o9611101213_tensorptrf_0,(.L_x_128 - kernel_cutlass_kernel_flash_attncuteflash_fwd_sm100FlashAttentionForwardSm100_object_at__tensor0000o9611101213_tensor0000o9611101213_tensor0000o9610111213_tensor0000o9611101213_tensorptrf_0)
        .other          kernel_cutlass_kernel_flash_attncuteflash_fwd_sm100FlashAttentionForwardSm100_object_at__tensor0000o9611101213_tensor0000o9611101213_tensor0000o9610111213_tensor0000o9611101213_tensorptrf_0,@"STO_CUDA_ENTRY STV_DEFAULT"
kernel_cutlass_kernel_flash_attncuteflash_fwd_sm100FlashAttentionForwardSm100_object_at__tensor0000o9611101213_tensor0000o9611101213_tensor0000o9610111213_tensor0000o9611101213_tensorptrf_0:
.text.kernel_cutlass_kernel_flash_attncuteflash_fwd_sm100FlashAttentionForwardSm100_object_at__tensor0000o9611101213_tensor0000o9611101213_tensor0000o9610111213_tensor0000o9611101213_tensorptrf_0:
[----:B------:R-:W1:Y:S01]  /*0000*/  LDC R1, c[0x0][0x37c] ;  /* 0x0000df00ff017b82 */ /* 0x000e620000000800 */
[----:B------:R-:W2:Y:S07]  /*0010*/  S2R R0, SR_TID.X ;  /* 0x0000000000007919 */ /* 0x000eae0000002100 */
[----:B------:R-:W3:Y:S01]  /*0020*/  S2UR UR23, SR_CTAID.X ;  /* 0x00000000001779c3 */ /* 0x000ee20000002500 */
[----:B------:R-:W4:Y:S01]  /*0030*/  LDCU.U8 UR22, c[0x0][0x614] ;  /* 0x0000c280ff1677ac */ /* 0x000f220008000000 */
[----:B--2---:R-:W-:-:S04]  /*0040*/  SHF.R.U32.HI R0, RZ, 0x5, R0 ;  /* 0x00000005ff007819 */ /* 0x004fc80000011600 */
[----:B------:R-:W-:-:S13]  /*0050*/  ISETP.NE.AND P0, PT, R0, RZ, PT ;  /* 0x000000ff0000720c */ /* 0x000fda0003f05270 */
[----:B-1-34-:R-:W-:Y:S05]  /*0060*/  @P0 BRA `(.L_x_0) ;  /* 0x0000000400480947 */ /* 0x01afea0003800000 */
[----:B------:R-:W1:Y:S01]  /*0070*/  S2UR UR9, SR_CgaCtaId ;  /* 0x00000000000979c3 */ /* 0x000e620000008800 */
[----:B------:R-:W2:Y:S01]  /*0080*/  LDCU.64 UR12, c[0x0][0x348] ;  /* 0x00006900ff0c77ac */ /* 0x000ea20008000a00 */
[----:B------:R-:W-:Y:S01]  /*0090*/  UMOV UR10, 0x400 ;  /* 0x00000400000a7882 */ /* 0x000fe20000000000 */
[----:B------:R-:W-:Y:S01]  /*00a0*/  UMOV UR8, 0x1 ;  /* 0x0000000100087882 */ /* 0x000fe20000000000 */
[----:B------:R-:W-:Y:S01]  /*00b0*/  UMOV UR7, 0x100 ;  /* 0x0000010000077882 */ /* 0x000fe20000000000 */
[----:B------:R-:W-:Y:S01]  /*00c0*/  UMOV UR6, 0x4 ;  /* 0x0000000400067882 */ /* 0x000fe20000000000 */
[----:B------:R-:W-:-:S04]  /*00d0*/  UIADD3 UR20, UPT, UPT, -UR7, 0x100000, URZ ;  /* 0x0010000007147890 */ /* 0x000fc8000fffe1ff */
[----:B------:R-:W-:Y:S02]  /*00e0*/  USHF.L.U32 UR21, UR20, 0xb, URZ ;  /* 0x0000000b14157899 */ /* 0x000fe400080006ff */
[----:B------:R-:W-:Y:S01]  /*00f0*/  USHF.L.U32 UR20, UR20, 0x1, URZ ;  /* 0x0000000114147899 */ /* 0x000fe200080006ff */
[----:B------:R-:W-:Y:S01]  /*0100*/  UMOV UR5, 0x80 ;  /* 0x0000008000057882 */ /* 0x000fe20000000000 */
[----:B------:R-:W-:-:S04]  /*0110*/  UIADD3 UR6, UPT, UPT, -UR6, 0x100000, URZ ;  /* 0x0010000006067890 */ /* 0x000fc8000fffe1ff */
[----:B------:R-:W-:Y:S02]  /*0120*/  USHF.L.U32 UR7, UR6, 0xb, URZ ;  /* 0x0000000b06077899 */ /* 0x000fe400080006ff */
[----:B------:R-:W-:Y:S01]  /*0130*/  USHF.L.U32 UR6, UR6, 0x1, URZ ;  /* 0x0000000106067899 */ /* 0x000fe200080006ff */
[----:B------:R-:W-:Y:S01]  /*0140*/  UMOV UR4, 0x20 ;  /* 0x0000002000047882 */ /* 0x000fe20000000000 */
[----:B------:R-:W-:-:S04]  /*0150*/  UIADD3 UR24, UPT, UPT, -UR5, 0x100000, URZ ;  /* 0x0010000005187890 */ /* 0x000fc8000fffe1ff */
[----:B------:R-:W-:Y:S02]  /*0160*/  USHF.L.U32 UR25, UR24, 0xb, URZ ;  /* 0x0000000b18197899 */ /* 0x000fe400080006ff */
[----:B------:R-:W-:Y:S02]  /*0170*/  USHF.L.U32 UR24, UR24, 0x1, URZ ;  /* 0x0000000118187899 */ /* 0x000fe400080006ff */
[----:B------:R-:W-:-:S04]  /*0180*/  UIADD3 UR4, UPT, UPT, -UR4, 0x100000, URZ ;  /* 0x0010000004047890 */ /* 0x000fc8000fffe1ff */
[----:B------:R-:W-:Y:S02]  /*0190*/  USHF.L.U32 UR5, UR4, 0xb, URZ ;  /* 0x0000000b04057899 */ /* 0x000fe400080006ff */
[----:B------:R-:W-:Y:S02]  /*01a0*/  USHF.L.U32 UR4, UR4, 0x1, URZ ;  /* 0x0000000104047899 */ /* 0x000fe400080006ff */
[----:B--2---:R-:W-:Y:S02]  /*01b0*/  UIADD3 UR18, UP3, UPT, UR12, 0x80, URZ ;  /* 0x000000800c127890 */ /* 0x004fe4000ff7e0ff */
[----:B------:R-:W-:Y:S02]  /*01c0*/  UIADD3 UR16, UP2, UPT, UR12, 0x100, URZ ;  /* 0x000001000c107890 */ /* 0x000fe4000ff5e0ff */
[----:B------:R-:W-:Y:S02]  /*01d0*/  UIADD3 UR14, UP1, UPT, UR12, 0x180, URZ ;  /* 0x000001800c0e7890 */ /* 0x000fe4000ff3e0ff */
[----:B------:R-:W-:-:S02]  /*01e0*/  UIADD3 UR12, UP0, UPT, UR12, 0x200, URZ ;  /* 0x000002000c0c7890 */ /* 0x000fc4000ff1e0ff */
[----:B-1----:R-:W-:Y:S02]  /*01f0*/  ULEA UR9, UR9, UR10, 0x18 ;  /* 0x0000000a09097291 */ /* 0x002fe4000f8ec0ff */
[----:B------:R-:W-:-:S04]  /*0200*/  UIADD3 UR10, UPT, UPT, -UR8, 0x100000, URZ ;  /* 0x00100000080a7890 */ /* 0x000fc8000fffe1ff */
[----:B------:R-:W-:Y:S02]  /*0210*/  USHF.L.U32 UR11, UR10, 0xb, URZ ;  /* 0x0000000b0a0b7899 */ /* 0x000fe400080006ff */
[----:B------:R-:W-:Y:S02]  /*0220*/  USHF.L.U32 UR10, UR10, 0x1, URZ ;  /* 0x000000010a0a7899 */ /* 0x000fe400080006ff */
[----:B------:R-:W-:Y:S02]  /*0230*/  UIADD3.X UR19, UPT, UPT, URZ, UR13, URZ, UP3, !UPT ;  /* 0x0000000dff137290 */ /* 0x000fe40009ffe4ff */
[----:B------:R-:W-:Y:S02]  /*0240*/  UIADD3.X UR17, UPT, UPT, URZ, UR13, URZ, UP2, !UPT ;  /* 0x0000000dff117290 */ /* 0x000fe400097fe4ff */
[----:B------:R-:W-:Y:S02]  /*0250*/  UIADD3.X UR15, UPT, UPT, URZ, UR13, URZ, UP1, !UPT ;  /* 0x0000000dff0f7290 */ /* 0x000fe40008ffe4ff */
[----:B------:R-:W-:-:S03]  /*0260*/  UIADD3.X UR13, UPT, UPT, URZ, UR13, URZ, UP0, !UPT ;  /* 0x0000000dff0d7290 */ /* 0x000fc600087fe4ff */
[----:B------:R1:W-:Y:S02]  /*0270*/  UTMACCTL.PF [UR18] ;  /* 0x00000000120079b9 */ /* 0x0003e40008040000 */
[----:B------:R1:W-:Y:S02]  /*0280*/  UTMACCTL.PF [UR16] ;  /* 0x00000000100079b9 */ /* 0x0003e40008040000 */
[----:B------:R1:W-:Y:S02]  /*0290*/  UTMACCTL.PF [UR14] ;  /* 0x000000000e0079b9 */ /* 0x0003e40008040000 */
[----:B------:R1:W-:Y:S01]  /*02a0*/  UTMACCTL.PF [UR12] ;  /* 0x000000000c0079b9 */ /* 0x0003e20008040000 */
[----:B------:R-:W2:Y:S02]  /*02b0*/  FENCE.VIEW.ASYNC.S ;  /* 0x00000000000073c6 */ /* 0x000ea40000000000 */
[----:B--2---:R1:W2:Y:S01]  /*02c0*/  SYNCS.EXCH.64 URZ, [UR9], UR10 ;  /* 0x0000000a09ff75b2 */ /* 0x0042a20008000100 */
[----:B------:R1:W3:Y:S01]  /*02d0*/  SYNCS.EXCH.64 URZ, [UR9+0x8], UR10 ;  /* 0x0000080a09ff75b2 */ /* 0x0002e20008000100 */
[----:B------:R1:W4:Y:S01]  /*02e0*/  SYNCS.EXCH.64 URZ, [UR9+0x10], UR10 ;  /* 0x0000100a09ff75b2 */ /* 0x0003220008000100 */
[----:B------:R1:W5:Y:S01]  /*02f0*/  SYNCS.EXCH.64 URZ, [UR9+0x18], UR10 ;  /* 0x0000180a09ff75b2 */ /* 0x0003620008000100 */
[----:B------:R1:W1:Y:S01]  /*0300*/  SYNCS.EXCH.64 URZ, [UR9+0x20], UR10 ;  /* 0x0000200a09ff75b2 */ /* 0x0002620008000100 */
        /* <DEDUP_REMOVED lines=39> */
[----:B--2345:R-:W-:Y:S01]  /*0580*/  NOP ;  /* 0x0000000000007918 */ /* 0x03cfe20000000000 */
.L_x_0:
[----:B------:R-:W-:Y:S01]  /*0590*/  ISETP.GT.AND P0, PT, R0, 0xb, PT ;  /* 0x0000000b0000780c */ /* 0x000fe20003f04270 */
[----:B------:R-:W-:Y:S01]  /*05a0*/  NOP ;  /* 0x0000000000007918 */ /* 0x000fe20000000000 */
[----:B-1----:R-:W1:Y:S01]  /*05b0*/  LDCU.U8 UR15, c[0x0][0x615] ;  /* 0x0000c2a0ff0f77ac */ /* 0x002e620008000000 */
[----:B------:R-:W2:Y:S01]  /*05c0*/  LDCU.U8 UR14, c[0x0][0x620] ;  /* 0x0000c400ff0e77ac */ /* 0x000ea20008000000 */
[----:B------:R-:W3:Y:S01]  /*05d0*/  LDCU.U8 UR7, c[0x0][0x621] ;  /* 0x0000c420ff0777ac */ /* 0x000ee20008000000 */
[----:B------:R-:W-:Y:S08]  /*05e0*/  BAR.SYNC.DEFER_BLOCKING 0x0 ;  /* 0x0000000000007b1d */ /* 0x000ff00000010000 */
[----:B------:R-:W-:Y:S05]  /*05f0*/  @P0 BRA `(.L_x_1) ;  /* 0x0000000000680947 */ /* 0x000fea0003800000 */
[----:B------:R-:W-:-:S13]  /*0600*/  ISETP.GT.AND P0, PT, R0, 0x5, PT ;  /* 0x000000050000780c */ /* 0x000fda0003f04270 */
[----:B------:R-:W-:Y:S05]  /*0610*/  @P0 BRA `(.L_x_2) ;  /* 0x0000000000300947 */ /* 0x000fea0003800000 */
[----:B------:R-:W-:-:S05]  /*0620*/  IMAD.MOV.U32 R3, RZ, RZ, -0x4 ;  /* 0xfffffffcff037424 */ /* 0x000fca00078e00ff */
[----:B------:R-:W-:-:S05]  /*0630*/  VIADDMNMX.U32 R3, R0, R3, 0x2, PT ;  /* 0x0000000200037446 */ /* 0x000fca0003800003 */
[----:B------:R-:W-:-:S04]  /*0640*/  IMAD.SHL.U32 R4, R3, 0x4, RZ ;  /* 0x0000000403047824 */ /* 0x000fc800078e00ff */
[----:B------:R-:W4:Y:S02]  /*0650*/  LDC R2, c[0x2][R4] ;  /* 0x0080000004027b82 */ /* 0x000f240000000800 */
[----:B----4-:R-:W-:-:S04]  /*0660*/  SHF.R.S32.HI R3, RZ, 0x1f, R2 ;  /* 0x0000001fff037819 */ /* 0x010fc80000011402 */
.L_x_114:
[----:B-123--:R-:W-:Y:S05]  /*0670*/  BRX R2 -0x680                                                                                                                                                                                                      (*"BRANCH_TARGETS .L_x_115,.L_x_116,.L_x_5"*) ;  /* 0xfffffff802607949 */ /* 0x00efea000383ffff */
.L_x_116:
[----:B------:R-:W-:-:S08]  /*0680*/  NOP ;  /* 0x0000000000007918 */ /* 0x000fd00000000000 */
[----:B------:R-:W1:-:S00]  /*0690*/  USETMAXREG.DEALLOC.CTAPOOL 0x30 ;  /* 0x00000030000079c8 */ /* 0x000e4000080e0500 */
[----:B-1----:R-:W-:Y:S05]  /*06a0*/  BRA `(.L_x_3) ;  /* 0x0000008000047947 */ /* 0x002fea0003800000 */
.L_x_115:
[----:B------:R-:W-:-:S08]  /*06b0*/  NOP ;  /* 0x0000000000007918 */ /* 0x000fd00000000000 */
[----:B------:R-:W1:-:S00]  /*06c0*/  USETMAXREG.DEALLOC.CTAPOOL 0x30 ;  /* 0x00000030000079c8 */ /* 0x000e4000080e0500 */
[----:B-1----:R-:W-:Y:S05]  /*06d0*/  BRA `(.L_x_3) ;  /* 0x0000007c00f87947 */ /* 0x002fea0003800000 */
.L_x_2:
[----:B------:R-:W-:-:S05]  /*06e0*/  IMAD.MOV.U32 R3, RZ, RZ, -0x6 ;  /* 0xfffffffaff037424 */ /* 0x000fca00078e00ff */
[----:B------:R-:W-:-:S05]  /*06f0*/  VIADDMNMX.U32 R3, R0, R3, 0x2, PT ;  /* 0x0000000200037446 */ /* 0x000fca0003800003 */
[----:B------:R-:W-:-:S04]  /*0700*/  IMAD.SHL.U32 R4, R3, 0x4, RZ ;  /* 0x0000000403047824 */ /* 0x000fc800078e00ff */
[----:B------:R-:W4:Y:S02]  /*0710*/  LDC R2, c[0x2][R4+0xc] ;  /* 0x0080030004027b82 */ /* 0x000f240000000800 */
[----:B----4-:R-:W-:-:S04]  /*0720*/  SHF.R.S32.HI R3, RZ, 0x1f, R2 ;  /* 0x0000001fff037819 */ /* 0x010fc80000011402 */
.L_x_118:
[----:B-123--:R-:W-:Y:S05]  /*0730*/  BRX R2 -0x740                                                                                                                                                                                                      (*"BRANCH_TARGETS .L_x_119,.L_x_120,.L_x_5"*) ;  /* 0xfffffff802307949 */ /* 0x00efea000383ffff */
.L_x_120:
[----:B------:R-:W-:-:S08]  /*0740*/  NOP ;  /* 0x0000000000007918 */ /* 0x000fd00000000000 */
[----:B------:R-:W1:-:S00]  /*0750*/  USETMAXREG.DEALLOC.CTAPOOL 0x30 ;  /* 0x00000030000079c8 */ /* 0x000e4000080e0500 */
[----:B-1----:R-:W-:Y:S05]  /*0760*/  BRA `(.L_x_3) ;  /* 0x0000007c00d47947 */ /* 0x002fea0003800000 */
.L_x_119:
[----:B------:R-:W-:-:S08]  /*0770*/  NOP ;  /* 0x0000000000007918 */ /* 0x000fd00000000000 */
[----:B------:R-:W1:-:S00]  /*0780*/  USETMAXREG.DEALLOC.CTAPOOL 0x30 ;  /* 0x00000030000079c8 */ /* 0x000e4000080e0500 */
[----:B-1----:R-:W-:Y:S05]  /*0790*/  BRA `(.L_x_3) ;  /* 0x0000007c00c87947 */ /* 0x002fea0003800000 */
.L_x_1:
[----:B------:R-:W-:-:S13]  /*07a0*/  ISETP.GT.AND P0, PT, R0, 0xd, PT ;  /* 0x0000000d0000780c */ /* 0x000fda0003f04270 */
[----:B------:R-:W-:Y:S05]  /*07b0*/  @P0 BRA `(.L_x_4) ;  /* 0x0000001800bc0947 */ /* 0x000fea0003800000 */
[----:B------:R-:W-:-:S05]  /*07c0*/  IMAD.MOV.U32 R3, RZ, RZ, -0xc ;  /* 0xfffffff4ff037424 */ /* 0x000fca00078e00ff */
[----:B------:R-:W-:-:S05]  /*07d0*/  VIADDMNMX.U32 R3, R0, R3, 0x2, PT ;  /* 0x0000000200037446 */ /* 0x000fca0003800003 */
[----:B------:R-:W-:-:S04]  /*07e0*/  IMAD.SHL.U32 R4, R3, 0x4, RZ ;  /* 0x0000000403047824 */ /* 0x000fc800078e00ff */
[----:B------:R-:W4:Y:S02]  /*07f0*/  LDC R2, c[0x2][R4+0x18] ;  /* 0x0080060004027b82 */ /* 0x000f240000000800 */
[----:B----4-:R-:W-:-:S04]  /*0800*/  SHF.R.S32.HI R3, RZ, 0x1f, R2 ;  /* 0x0000001fff037819 */ /* 0x010fc80000011402 */
.L_x_122:
[----:B-123--:R-:W-:Y:S05]  /*0810*/  BRX R2 -0x820                                                                                                                                                                                                      (*"BRANCH_TARGETS .L_x_123,.L_x_124,.L_x_5"*) ;  /* 0xfffffff402f87949 */ /* 0x00efea000383ffff */
.L_x_124:
[----:B------:R-:W-:-:S08]  /*0820*/  NOP ;  /* 0x0000000000007918 */ /* 0x000fd00000000000 */
[----:B------:R-:W1:-:S00]  /*0830*/  USETMAXREG.DEALLOC.CTAPOOL 0x30 ;  /* 0x00000030000079c8 */ /* 0x000e4000080e0500 */
[----:B------:R-:W2:Y:S01]  /*0840*/  LDCU UR4, c[0x0][0x610] ;  /* 0x0000c200ff0477ac */ /* 0x000ea20008000800 */
[----:B------:R-:W3:Y:S01]  /*0850*/  LDCU UR8, c[0x0][0x61c] ;  /* 0x0000c380ff0877ac */ /* 0x000ee20008000800 */
[----:B--2---:R-:W-:-:S04]  /*0860*/  UIMAD.WIDE.U32 UR4, UR23, UR4, URZ ;  /* 0x00000004170472a5 */ /* 0x004fc8000f8e00ff */
[----:B------:R-:W-:-:S04]  /*0870*/  UIADD3 UR4, UPT, UPT, UR23, -UR5, URZ ;  /* 0x8000000517047290 */ /* 0x000fc8000fffe0ff */
[----:B------:R-:W-:-:S04]  /*0880*/  USHF.R.U32.HI UR4, URZ, UR22, UR4 ;  /* 0x00000016ff047299 */ /* 0x000fc80008011604 */
[----:B------:R-:W-:-:S04]  /*0890*/  UIADD3 UR4, UPT, UPT, UR5, UR4, URZ ;  /* 0x0000000405047290 */ /* 0x000fc8000fffe0ff */
[----:B------:R-:W-:-:S04]  /*08a0*/  USHF.R.U32.HI UR11, URZ, UR15, UR4 ;  /* 0x0000000fff0b7299 */ /* 0x000fc80008011604 */
[----:B---3--:R-:W-:-:S03]  /*08b0*/  UIMAD.WIDE.U32 UR8, UR11, UR8, URZ ;  /* 0x000000080b0872a5 */ /* 0x008fc6000f8e00ff */
[----:B------:R-:W2:Y:S04]  /*08c0*/  LDCU UR4, c[0x0][0x624] ;  /* 0x0000c480ff0477ac */ /* 0x000ea80008000800 */
[----:B------:R-:W-:Y:S02]  /*08d0*/  UMOV UR5, UR9 ;  /* 0x0000000900057c82 */ /* 0x000fe40008000000 */
[----:B------:R-:W-:-:S04]  /*08e0*/  UIADD3 UR12, UPT, UPT, UR11, -UR5, URZ ;  /* 0x800000050b0c7290 */ /* 0x000fc8000fffe0ff */
[----:B------:R-:W-:-:S04]  /*08f0*/  USHF.R.U32.HI UR12, URZ, UR14, UR12 ;  /* 0x0000000eff0c7299 */ /* 0x000fc8000801160c */
[----:B------:R-:W-:Y:S02]  /*0900*/  UIADD3 UR12, UPT, UPT, UR5, UR12, URZ ;  /* 0x0000000c050c7290 */ /* 0x000fe4000fffe0ff */
[----:B--2---:R-:W-:-:S09]  /*0910*/  UISETP.GE.AND UP0, UPT, UR23, UR4, UPT ;  /* 0x000000041700728c */ /* 0x004fd2000bf06270 */
[----:B-1----:R-:W-:Y:S05]  /*0920*/  BRA.U UP0, `(.L_x_5) ;  /* 0x0000003100087547 */ /* 0x002fea000b800000 */
[----:B------:R-:W1:Y:S01]  /*0930*/  S2UR UR17, SR_CgaCtaId ;  /* 0x00000000001179c3 */ /* 0x000e620000008800 */
[----:B------:R-:W2:Y:S01]  /*0940*/  LDCU.64 UR20, c[0x0][0x348] ;  /* 0x00006900ff1477ac */ /* 0x000ea20008000a00 */
[----:B------:R-:W-:Y:S01]  /*0950*/  HFMA2 R4, -RZ, RZ, 0, 0 ;  /* 0x00000000ff047431 */ /* 0x000fe200000001ff */
[----:B------:R-:W-:Y:S01]  /*0960*/  MOV R3, 0x1 ;  /* 0x0000000100037802 */ /* 0x000fe20000000f00 */
[----:B------:R-:W3:Y:S01]  /*0970*/  LDCU UR10, c[0x0][0x60c] ;  /* 0x0000c180ff0a77ac */ /* 0x000ee20008000800 */
[----:B------:R-:W4:Y:S01]  /*0980*/  LDCU UR8, c[0x0][0x618] ;  /* 0x0000c300ff0877ac */ /* 0x000f220008000800 */
[----:B------:R-:W-:Y:S02]  /*0990*/  USHF.R.U32.HI UR12, URZ, UR7, UR12 ;  /* 0x00000007ff0c7299 */ /* 0x000fe4000801160c */
[----:B------:R-:W-:Y:S01]  /*09a0*/  UIADD3 UR18, UPT, UPT, -UR11, URZ, URZ ;  /* 0x000000ff0b127290 */ /* 0x000fe2000fffe1ff */
[----:B------:R-:W-:Y:S01]  /*09b0*/  UMOV UR19, 0x400 ;  /* 0x0000040000137882 */ /* 0x000fe20000000000 */
[----:B------:R-:W-:-:S02]  /*09c0*/  UIADD3 UR9, UPT, UPT, -UR12, URZ, URZ ;  /* 0x000000ff0c097290 */ /* 0x000fc4000fffe1ff */
[----:B--2---:R-:W-:Y:S01]  /*09d0*/  UIADD3 UR30, UP0, UPT, UR20, 0x200, URZ ;  /* 0x00000200141e7890 */ /* 0x004fe2000ff1e0ff */
[----:B------:R-:W2:Y:S01]  /*09e0*/  LDCU UR26, c[0x0][0x370] ;  /* 0x00006e00ff1a77ac */ /* 0x000ea20008000800 */
[----:B-1----:R-:W-:Y:S02]  /*09f0*/  ULEA UR17, UR17, UR19, 0x18 ;  /* 0x0000001311117291 */ /* 0x002fe4000f8ec0ff */
[----:B---3--:R-:W-:Y:S02]  /*0a00*/  UIMAD UR10, UR18, UR10, UR23 ;  /* 0x0000000a120a72a4 */ /* 0x008fe4000f8e0217 */
[----:B------:R-:W-:Y:S01]  /*0a10*/  UIADD3.X UR31, UPT, UPT, URZ, UR21, URZ, UP0, !UPT ;  /* 0x00000015ff1f7290 */ /* 0x000fe200087fe4ff */
[----:B------:R-:W1:Y:S01]  /*0a20*/  LDCU UR6, c[0x0][0x624] ;  /* 0x0000c480ff0677ac */ /* 0x000e620008000800 */
[----:B------:R-:W3:Y:S01]  /*0a30*/  LDCU UR16, c[0x0][0x610] ;  /* 0x0000c200ff1077ac */ /* 0x000ee20008000800 */
[----:B------:R-:W5:Y:S01]  /*0a40*/  LDCU UR13, c[0x0][0x60c] ;  /* 0x0000c180ff0d77ac */ /* 0x000f620008000800 */
[----:B------:R-:W1:Y:S01]  /*0a50*/  LDCU.64 UR4, c[0x0][0x618] ;  /* 0x0000c300ff0477ac */ /* 0x000e620008000a00 */
[----:B------:R-:W-:-:S02]  /*0a60*/  UIADD3 UR25, UPT, UPT, UR17, 0x800, URZ ;  /* 0x0000080011197890 */ /* 0x000fc4000fffe0ff */
[----:B------:R-:W-:Y:S02]  /*0a70*/  UIADD3 UR21, UPT, UPT, UR17, 0x1800, URZ ;  /* 0x0000180011157890 */ /* 0x000fe4000fffe0ff */
[----:B------:R-:W-:Y:S02]  /*0a80*/  UIADD3 UR19, UPT, UPT, UR17, 0x2800, URZ ;  /* 0x0000280011137890 */ /* 0x000fe4000fffe0ff */
[----:B----4-:R-:W-:Y:S01]  /*0a90*/  UIMAD UR11, UR9, UR8, UR11 ;  /* 0x00000008090b72a4 */ /* 0x010fe2000f8e020b */
[----:B------:R-:W-:Y:S01]  /*0aa0*/  UMOV UR28, UR23 ;  /* 0x00000017001c7c82 */ /* 0x000fe20008000000 */
[----:B------:R-:W-:Y:S01]  /*0ab0*/  UMOV UR24, URZ ;  /* 0x000000ff00187c82 */ /* 0x000fe20008000000 */
[----:B------:R-:W-:Y:S01]  /*0ac0*/  UMOV UR20, 0x20 ;  /* 0x0000002000147882 */ /* 0x000fe20000000000 */
[----:B--2---:R-:W-:-:S08]  /*0ad0*/  UMOV UR18, 0x40 ;  /* 0x0000004000127882 */ /* 0x004fd00000000000 */
.L_x_7:
[----:B------:R-:W-:Y:S01]  /*0ae0*/  SHF.L.U32 R6, R4, 0x1f, RZ ;  /* 0x0000001f04067819 */ /* 0x000fe200000006ff */
[----:B------:R-:W-:Y:S02]  /*0af0*/  UIADD3 UR28, UPT, UPT, UR26, UR28, URZ ;  /* 0x0000001c1a1c7290 */ /* 0x000fe4000fffe0ff */
[----:B------:R-:W-:Y:S01]  /*0b00*/  USHF.L.U32 UR10, UR10, 0x7, URZ ;  /* 0x000000070a0a7899 */ /* 0x000fe200080006ff */
[----:B--2---:R-:W2:Y:S01]  /*0b10*/  SYNCS.PHASECHK.TRANS64.TRYWAIT P0, [UR17+0x150], R6 ;  /* 0x00015006ff0075a7 */ /* 0x004ea20008001111 */
[----:B---3--:R-:W-:Y:S01]  /*0b20*/  UIMAD.WIDE.U32 UR32, UR28, UR16, URZ ;  /* 0x000000101c2072a5 */ /* 0x008fe2000f8e00ff */
[----:B--2-4-:R-:W-:Y:S11]  /*0b30*/  @!P0 BRA `(.L_x_6) ;  /* 0x00000090006c8947 */ /* 0x014ff60003800000 */
.L_x_62:
[----:B------:R-:W-:Y:S01]  /*0b40*/  UMOV UR8, UR25 ;  /* 0x0000001900087c82 */ /* 0x000fe20008000000 */
[----:B------:R-:W-:Y:S01]  /*0b50*/  UMOV UR9, UR24 ;  /* 0x0000001800097c82 */ /* 0x000fe20008000000 */
[----:B------:R-:W-:Y:S01]  /*0b60*/  UMOV UR29, UR33 ;  /* 0x00000021001d7c82 */ /* 0x000fe20008000000 */
[----:B------:R3:W-:Y:S01]  /*0b70*/  UTMASTG.4D [UR8], [UR30], desc[URZ] ;  /* 0x0000ff081e0073b5 */ /* 0x0007e20008019000 */
[----:B------:R-:W-:Y:S01]  /*0b80*/  UIADD3 UR27, UPT, UPT, UR28, -UR29, URZ ;  /* 0x8000001d1c1b7290 */ /* 0x000fe2000fffe0ff */
[----:B------:R-:W-:Y:S01]  /*0b90*/  LOP3.LUT R4, R4, 0x1, RZ, 0x3c, !PT ;  /* 0x0000000104047812 */ /* 0x000fe200078e3cff */
[----:B-1----:R-:W-:Y:S02]  /*0ba0*/  UISETP.GE.AND UP0, UPT, UR28, UR6, UPT ;  /* 0x000000061c00728c */ /* 0x002fe4000bf06270 */
[----:B------:R-:W-:-:S04]  /*0bb0*/  USHF.R.U32.HI UR27, URZ, UR22, UR27 ;  /* 0x00000016ff1b7299 */ /* 0x000fc8000801161b */
[----:B------:R-:W-:-:S04]  /*0bc0*/  UIADD3 UR27, UPT, UPT, UR29, UR27, URZ ;  /* 0x0000001b1d1b7290 */ /* 0x000fc8000fffe0ff */
[----:B------:R-:W-:-:S04]  /*0bd0*/  USHF.R.U32.HI UR27, URZ, UR15, UR27 ;  /* 0x0000000fff1b7299 */ /* 0x000fc8000801161b */
[----:B------:R-:W-:-:S04]  /*0be0*/  UIMAD.WIDE.U32 UR32, UR27, UR5, URZ ;  /* 0x000000051b2072a5 */ /* 0x000fc8000f8e00ff */
[----:B------:R-:W-:-:S04]  /*0bf0*/  UIADD3 UR29, UPT, UPT, UR27, -UR33, URZ ;  /* 0x800000211b1d7290 */ /* 0x000fc8000fffe0ff */
[----:B------:R-:W-:-:S04]  /*0c00*/  USHF.R.U32.HI UR29, URZ, UR14, UR29 ;  /* 0x0000000eff1d7299 */ /* 0x000fc8000801161d */
[----:B------:R-:W-:Y:S01]  /*0c10*/  UIADD3 UR29, UPT, UPT, UR33, UR29, URZ ;  /* 0x0000001d211d7290 */ /* 0x000fe2000fffe0ff */
[----:B---3--:R-:W-:Y:S01]  /*0c20*/  UMOV UR8, UR21 ;  /* 0x0000001500087c82 */ /* 0x008fe20008000000 */
[----:B------:R-:W-:Y:S02]  /*0c30*/  UMOV UR9, UR20 ;  /* 0x0000001400097c82 */ /* 0x000fe40008000000 */
[----:B------:R1:W-:Y:S02]  /*0c40*/  UTMASTG.4D [UR8], [UR30], desc[URZ] ;  /* 0x0000ff081e0073b5 */ /* 0x0003e40008019000 */
[----:B-1----:R-:W-:Y:S01]  /*0c50*/  UMOV UR8, UR19 ;  /* 0x0000001300087c82 */ /* 0x002fe20008000000 */
[----:B------:R-:W-:Y:S02]  /*0c60*/  UMOV UR9, UR18 ;  /* 0x0000001200097c82 */ /* 0x000fe40008000000 */
[----:B------:R1:W-:Y:S01]  /*0c70*/  UTMASTG.4D [UR8], [UR30], desc[URZ] ;  /* 0x0000ff081e0073b5 */ /* 0x0003e20008019000 */
[----:B------:R0:W-:Y:S01]  /*0c80*/  UTMACMDFLUSH ;  /* 0x00000000000079b7 */ /* 0x0001e20000000000 */
[----:B------:R-:W-:-:S04]  /*0c90*/  DEPBAR.LE SB0, 0x0 ;  /* 0x000080000000791a */ /* 0x000fc80000000000 */
[----:B------:R4:W-:Y:S01]  /*0ca0*/  SYNCS.ARRIVE.TRANS64.ART0 RZ, [UR17+0x158], R3 ;  /* 0x00015803ffff79a7 */ /* 0x0009e20008500011 */
[----:B-1----:R-:W-:Y:S02]  /*0cb0*/  USHF.R.U32.HI UR12, URZ, UR7, UR29 ;  /* 0x00000007ff0c7299 */ /* 0x002fe4000801161d */
[----:B------:R-:W-:Y:S02]  /*0cc0*/  UIADD3 UR10, UPT, UPT, -UR27, URZ, URZ ;  /* 0x000000ff1b0a7290 */ /* 0x000fe4000fffe1ff */
[----:B------:R-:W-:Y:S02]  /*0cd0*/  UIADD3 UR11, UPT, UPT, -UR12, URZ, URZ ;  /* 0x000000ff0c0b7290 */ /* 0x000fe4000fffe1ff */
[----:B-----5:R-:W-:Y:S02]  /*0ce0*/  UIMAD UR10, UR13, UR10, UR28 ;  /* 0x0000000a0d0a72a4 */ /* 0x020fe4000f8e021c */
[----:B------:R-:W-:Y:S01]  /*0cf0*/  UIMAD UR11, UR4, UR11, UR27 ;  /* 0x0000000b040b72a4 */ /* 0x000fe2000f8e021b */
[----:B------:R-:W-:Y:S11]  /*0d00*/  BRA.U !UP0, `(.L_x_7) ;  /* 0xfffffffd08747547 */ /* 0x000ff6000b83ffff */
[----:B------:R-:W-:Y:S05]  /*0d10*/  BRA `(.L_x_5) ;  /* 0x0000002c000c7947 */ /* 0x000fea0003800000 */
.L_x_123:
[----:B------:R-:W-:-:S08]  /*0d20*/  NOP ;  /* 0x0000000000007918 */ /* 0x000fd00000000000 */
[----:B------:R-:W1:-:S00]  /*0d30*/  USETMAXREG.DEALLOC.CTAPOOL 0x30 ;  /* 0x00000030000079c8 */ /* 0x000e4000080e0500 */
[----:B------:R-:W2:Y:S01]  /*0d40*/  S2UR UR8, SR_CgaCtaId ;  /* 0x00000000000879c3 */ /* 0x000ea20000008800 */
[----:B------:R-:W-:Y:S01]  /*0d50*/  NOP ;  /* 0x0000000000007918 */ /* 0x000fe20000000000 */
[----:B------:R-:W-:Y:S01]  /*0d60*/  UMOV UR4, 0x40 ;  /* 0x0000004000047882 */ /* 0x000fe20000000000 */
[----:B------:R-:W-:Y:S01]  /*0d70*/  UMOV UR6, 0x400 ;  /* 0x0000040000067882 */ /* 0x000fe20000000000 */
[----:B--2---:R-:W-:Y:S02]  /*0d80*/  ULEA UR4, UR8, UR4, 0x18 ;  /* 0x0000000408047291 */ /* 0x004fe4000f8ec0ff */
[----:B------:R-:W-:-:S07]  /*0d90*/  ULEA UR6, UR8, UR6, 0x18 ;  /* 0x0000000608067291 */ /* 0x000fce000f8ec0ff */
[----:B-1----:R-:W1:Y:S02]  /*0da0*/  LDS.U8 R2, [UR4] ;  /* 0x00000004ff027984 */ /* 0x002e640008000000 */
[----:B-1----:R-:W-:-:S13]  /*0db0*/  ISETP.NE.AND P0, PT, R2, RZ, PT ;  /* 0x000000ff0200720c */ /* 0x002fda0003f05270 */
[----:B------:R-:W-:Y:S05]  /*0dc0*/  @P0 BRA `(.L_x_8) ;  /* 0x00000000007c0947 */ /* 0x000fea0003800000 */
[----:B------:R-:W-:-:S13]  /*0dd0*/  ELECT P0, URZ, PT ;  /* 0x0000000000ff782f */ /* 0x000fda0003800000 */
[----:B------:R-:W-:Y:S05]  /*0de0*/  @!P0 BRA `(.L_x_9) ;  /* 0x0000000000848947 */ /* 0x000fea0003800000 */
[----:B------:R-:W-:Y:S01]  /*0df0*/  UMOV UR4, 0x10 ;  /* 0x0000001000047882 */ /* 0x000fe20000000000 */
[----:B------:R-:W-:-:S04]  /*0e00*/  IMAD.MOV.U32 R3, RZ, RZ, 0xffff ;  /* 0x0000ffffff037424 */ /* 0x000fc800078e00ff */
[----:B------:R-:W-:Y:S04]  /*0e10*/  DEPBAR.LE SB1, 0x36 ;  /* 0x00009d800000791a */ /* 0x000fe80000000000 */
[----:B------:R-:W1:Y:S02]  /*0e20*/  UTCATOMSWS.FIND_AND_SET.ALIGN UP0, UR4, UR4 ;  /* 0x00000004000475e3 */ /* 0x000e640008000800 */
[----:B-1----:R-:W-:Y:S01]  /*0e30*/  PLOP3.LUT P0, PT, PT, PT, UP0, 0x80, 0x8 ;  /* 0x000000000008781c */ /* 0x002fe20003f0f008 */
[----:B------:R-:W-:-:S03]  /*0e40*/  IMAD.U32 R4, RZ, RZ, UR4 ;  /* 0x00000004ff047e24 */ /* 0x000fc6000f8e00ff */
[----:B------:R-:W-:-:S04]  /*0e50*/  SEL R2, RZ, 0xffffffff, !P0 ;  /* 0xffffffffff027807 */ /* 0x000fc80004000000 */
[----:B------:R-:W-:Y:S01]  /*0e60*/  ISETP.NE.AND P0, PT, R2, RZ, PT ;  /* 0x000000ff0200720c */ /* 0x000fe20003f05270 */
[----:B------:R-:W-:-:S12]  /*0e70*/  IMAD.MOV.U32 R2, RZ, RZ, 0x1 ;  /* 0x00000001ff027424 */ /* 0x000fd800078e00ff */
[----:B------:R-:W-:Y:S05]  /*0e80*/  @P0 BRA `(.L_x_10) ;  /* 0x0000000000240947 */ /* 0x000fea0003800000 */
.L_x_11:
[----:B------:R-:W-:Y:S05]  /*0e90*/  NANOSLEEP 0x64 ;  /* 0x000000640000795d */ /* 0x000fea0003800000 */
[----:B------:R-:W-:-:S05]  /*0ea0*/  UMOV UR4, 0x10 ;  /* 0x0000001000047882 */ /* 0x000fca0000000000 */
[----:B------:R-:W-:Y:S04]  /*0eb0*/  DEPBAR.LE SB1, 0x36 ;  /* 0x00009d800000791a */ /* 0x000fe80000000000 */
[----:B------:R-:W1:Y:S02]  /*0ec0*/  UTCATOMSWS.FIND_AND_SET.ALIGN UP0, UR4, UR4 ;  /* 0x00000004000475e3 */ /* 0x000e640008000800 */
[----:B-1----:R-:W-:-:S04]  /*0ed0*/  PLOP3.LUT P0, PT, PT, PT, UP0, 0x80, 0x8 ;  /* 0x000000000008781c */ /* 0x002fc80003f0f008 */
[----:B------:R-:W-:-:S04]  /*0ee0*/  SEL R4, RZ, 0xffffffff, !P0 ;  /* 0xffffffffff047807 */ /* 0x000fc80004000000 */
[----:B------:R-:W-:Y:S01]  /*0ef0*/  ISETP.NE.AND P0, PT, R4, RZ, PT ;  /* 0x000000ff0400720c */ /* 0x000fe20003f05270 */
[----:B------:R-:W-:-:S12]  /*0f00*/  IMAD.U32 R4, RZ, RZ, UR4 ;  /* 0x00000004ff047e24 */ /* 0x000fd8000f8e00ff */
[----:B------:R-:W-:Y:S05]  /*0f10*/  @!P0 BRA `(.L_x_11) ;  /* 0xfffffffc00dc8947 */ /* 0x000fea000383ffff */
.L_x_10:
[C---:B------:R-:W-:Y:S01]  /*0f20*/  VIADD R5, R4.reuse, 0x10 ;  /* 0x0000001004057836 */ /* 0x040fe20000000000 */
[----:B------:R-:W-:Y:S01]  /*0f30*/  UMOV UR4, 0x50 ;  /* 0x0000005000047882 */ /* 0x000fe20000000000 */
[----:B------:R-:W-:Y:S01]  /*0f40*/  SHF.L.U32 R3, R3, R4, RZ ;  /* 0x0000000403037219 */ /* 0x000fe200000006ff */
[----:B------:R-:W-:Y:S01]  /*0f50*/  ULEA UR4, UR8, UR4, 0x18 ;  /* 0x0000000408047291 */ /* 0x000fe2000f8ec0ff */
[----:B------:R-:W-:Y:S01]  /*0f60*/  IMAD.SHL.U32 R4, R4, 0x20, RZ ;  /* 0x0000002004047824 */ /* 0x000fe200078e00ff */
[----:B------:R-:W-:-:S04]  /*0f70*/  SHF.L.U32 R2, R2, R5, RZ ;  /* 0x0000000502027219 */ /* 0x000fc800000006ff */
[----:B------:R-:W-:-:S05]  /*0f80*/  LOP3.LUT R2, R2, R3, RZ, 0xfc, !PT ;  /* 0x0000000302027212 */ /* 0x000fca00078efcff */
[----:B------:R1:W-:Y:S04]  /*0f90*/  ATOMS.OR RZ, [UR4], R2 ;  /* 0x00000002ffff798c */ /* 0x0003e8000b000004 */
[----:B------:R1:W-:Y:S01]  /*0fa0*/  STS [UR6+0x188], R4 ;  /* 0x00018804ff007988 */ /* 0x0003e20008000806 */
[----:B------:R-:W-:Y:S05]  /*0fb0*/  BRA `(.L_x_9) ;  /* 0x0000000000107947 */ /* 0x000fea0003800000 */
.L_x_8:
[----:B------:R-:W-:-:S05]  /*0fc0*/  MOV R2, 0xffffffff ;  /* 0xffffffff00027802 */ /* 0x000fca0000000f00 */
[----:B------:R1:W-:Y:S02]  /*0fd0*/  STS [UR6+0x188], R2 ;  /* 0x00018802ff007988 */ /* 0x0003e40008000806 */
[----:B-1----:R-:W-:Y:S02]  /*0fe0*/  MOV R2, 0x1000 ;  /* 0x0000100000027802 */ /* 0x002fe40000000f00 */
[----:B------:R-:W-:Y:S05]  /*0ff0*/  CALL.REL.NOINC `($__internal_1_$__cuda_sm10x_tcgen05_guardrail_trap_phase_invalid_during_alloc) ;  /* 0x00000098001c7944 */ /* 0x000fea0003c00000 */
.L_x_9:
[----:B------:R-:W-:Y:S05]  /*1000*/  WARPSYNC.ALL ;  /* 0x0000000000007948 */ /* 0x000fea0003800000 */
[----:B------:R-:W-:Y:S01]  /*1010*/  NOP ;  /* 0x0000000000007918 */ /* 0x000fe20000000000 */
[----:B------:R-:W2:Y:S01]  /*1020*/  S2UR UR4, SR_CgaCtaId ;  /* 0x00000000000479c3 */ /* 0x000ea20000008800 */
[----:B------:R-:W-:-:S07]  /*1030*/  UMOV UR5, 0x400 ;  /* 0x0000040000057882 */ /* 0x000fce0000000000 */
[----:B------:R-:W-:Y:S06]  /*1040*/  BAR.SYNC.DEFER_BLOCKING 0x2, 0x120 ;  /* 0x0084800000007b1d */ /* 0x000fec0000010000 */
[----:B------:R-:W3:Y:S01]  /*1050*/  LDCU UR10, c[0x0][0x38c] ;  /* 0x00007180ff0a77ac */ /* 0x000ee20008000800 */
[----:B--2---:R-:W-:Y:S02]  /*1060*/  ULEA UR4, UR4, UR5, 0x18 ;  /* 0x0000000504047291 */ /* 0x004fe4000f8ec0ff */
[----:B---3--:R-:W-:Y:S02]  /*1070*/  UIADD3 UR9, UPT, UPT, -UR10, URZ, URZ ;  /* 0x000000ff0a097290 */ /* 0x008fe4000fffe1ff */
[----:B------:R-:W-:-:S02]  /*1080*/  UIADD3 UR5, UPT, UPT, UR4, 0x3800, URZ ;  /* 0x0000380004057890 */ /* 0x000fc4000fffe0ff */
[----:B------:R-:W-:Y:S02]  /*1090*/  UIADD3 UR12, UPT, UPT, UR10, -0x1, URZ ;  /* 0xffffffff0a0c7890 */ /* 0x000fe4000fffe0ff */
[----:B------:R-:W-:Y:S01]  /*10a0*/  USHF.R.U32.HI UR5, URZ, 0x4, UR5 ;  /* 0x00000004ff057899 */ /* 0x000fe20008011605 */
[----:B------:R-:W-:Y:S01]  /*10b0*/  LDS R13, [UR4+0x188] ;  /* 0x00018804ff0d7984 */ /* 0x000fe20008000800 */
[----:B------:R-:W-:Y:S02]  /*10c0*/  USHF.R.S32.HI UR9, URZ, 0x1f, UR9 ;  /* 0x0000001fff097899 */ /* 0x000fe40008011409 */
[----:B------:R-:W-:Y:S02]  /*10d0*/  ULOP3.LUT UR5, UR5, 0x3fc0, URZ, 0xc0, !UPT ;  /* 0x00003fc005057892 */ /* 0x000fe4000f8ec0ff */
[----:B------:R-:W-:Y:S02]  /*10e0*/  UISETP.GT.AND UP0, UPT, UR10, URZ, UPT ;  /* 0x000000ff0a00728c */ /* 0x000fe4000bf04270 */
[----:B------:R-:W-:-:S02]  /*10f0*/  ULOP3.LUT UR5, UR5, 0x10000, URZ, 0xfc, !UPT ;  /* 0x0001000005057892 */ /* 0x000fc4000f8efcff */
[----:B------:R-:W-:Y:S02]  /*1100*/  USHF.R.S32.HI UR11, URZ, 0x1f, UR12 ;  /* 0x0000001fff0b7899 */ /* 0x000fe4000801140c */
[----:B------:R-:W-:Y:S02]  /*1110*/  ULEA.HI UR9, UR9, -UR10, URZ, 0x7 ;  /* 0x8000000a09097291 */ /* 0x000fe4000f8f38ff */
[----:B-1----:R-:W-:Y:S01]  /*1120*/  MOV R2, UR5 ;  /* 0x0000000500027c02 */ /* 0x002fe20008000f00 */
[----:B------:R-:W-:Y:S02]  /*1130*/  ULEA.HI UR11, UR11, UR12, URZ, 0x7 ;  /* 0x0000000c0b0b7291 */ /* 0x000fe4000f8f38ff */
[----:B------:R-:W-:Y:S02]  /*1140*/  USHF.R.S32.HI UR9, URZ, 0x7, UR9 ;  /* 0x00000007ff097899 */ /* 0x000fe40008011409 */
[----:B------:R-:W1:Y:S01]  /*1150*/  LDCU UR5, c[0x0][0x624] ;  /* 0x0000c480ff0577ac */ /* 0x000e620008000800 */
[----:B------:R-:W2:Y:S01]  /*1160*/  SHFL.IDX PT, R2, R2, RZ, 0x1f ;  /* 0x00001fff02027589 */ /* 0x000ea200000e0000 */
[----:B------:R-:W-:-:S02]  /*1170*/  USHF.R.S32.HI UR17, URZ, 0x7, UR11 ;  /* 0x00000007ff117899 */ /* 0x000fc4000801140b */
[----:B------:R-:W-:Y:S02]  /*1180*/  @!UP0 ULOP3.LUT UR17, URZ, UR9, URZ, 0x33, !UPT ;  /* 0x00000009ff118292 */ /* 0x000fe4000f8e33ff */
[----:B-1----:R-:W-:Y:S01]  /*1190*/  UISETP.GE.AND UP0, UPT, UR23, UR5, UPT ;  /* 0x000000051700728c */ /* 0x002fe2000bf06270 */
[----:B--2---:R-:W-:-:S08]  /*11a0*/  R2UR UR60, R2 ;  /* 0x00000000023c72ca */ /* 0x004fd000000e0000 */
[----:B------:R-:W-:Y:S07]  /*11b0*/  BRA.U UP0, `(.L_x_12) ;  /* 0x0000000d00787547 */ /* 0x000fee000b800000 */
[----:B------:R-:W-:Y:S01]  /*11c0*/  HFMA2 R12, -RZ, RZ, 0, 0 ;  /* 0x00000000ff0c7431 */ /* 0x000fe200000001ff */
[----:B------:R-:W-:Y:S01]  /*11d0*/  CS2R R10, SRZ ;  /* 0x00000000000a7805 */ /* 0x000fe2000001ff00 */
[----:B------:R-:W-:Y:S02]  /*11e0*/  UIADD3 UR58, UPT, UPT, UR60, 0x100, URZ ;  /* 0x000001003c3a7890 */ /* 0x000fe4000fffe0ff */
[----:B------:R-:W-:Y:S01]  /*11f0*/  UIADD3 UR56, UPT, UPT, UR60, 0x200, URZ ;  /* 0x000002003c387890 */ /* 0x000fe2000fffe0ff */
[----:B------:R-:W1:Y:S01]  /*1200*/  LDCU UR9, c[0x0][0x370] ;  /* 0x00006e00ff0977ac */ /* 0x000e620008000800 */
[----:B------:R-:W-:Y:S01]  /*1210*/  UMOV UR16, UR23 ;  /* 0x0000001700107c82 */ /* 0x000fe20008000000 */
[----:B------:R-:W-:Y:S01]  /*1220*/  UMOV UR21, URZ ;  /* 0x000000ff00157c82 */ /* 0x000fe20008000000 */
[----:B------:R-:W-:Y:S01]  /*1230*/  UMOV UR54, 0x0 ;  /* 0x0000000000367882 */ /* 0x000fe20000000000 */
[----:B------:R-:W-:Y:S01]  /*1240*/  UMOV UR55, 0x8200010 ;  /* 0x0820001000377882 */ /* 0x000fe20000000000 */
[----:B------:R-:W-:Y:S01]  /*1250*/  UMOV UR50, 0x0 ;  /* 0x0000000000327882 */ /* 0x000fe20000000000 */
[----:B------:R-:W-:Y:S01]  /*1260*/  UMOV UR51, 0x8200010 ;  /* 0x0820001000337882 */ /* 0x000fe20000000000 */
[----:B------:R-:W-:Y:S01]  /*1270*/  UMOV UR48, 0x0 ;  /* 0x0000000000307882 */ /* 0x000fe20000000000 */
[----:B------:R-:W-:Y:S01]  /*1280*/  UMOV UR49, 0x8200010 ;  /* 0x0820001000317882 */ /* 0x000fe20000000000 */
[----:B------:R-:W-:Y:S01]  /*1290*/  UIADD3 UR13, UPT, UPT, UR4, 0x110, URZ ;  /* 0x00000110040d7890 */ /* 0x000fe2000fffe0ff */
[----:B------:R-:W-:Y:S01]  /*12a0*/  UMOV UR52, 0x0 ;  /* 0x0000000000347882 */ /* 0x000fe20000000000 */
        /* <DEDUP_REMOVED lines=13> */
[----:B------:R-:W-:-:S02]  /*1380*/  UIADD3 UR8, UPT, UPT, UR4, 0x110, URZ ;  /* 0x0000011004087890 */ /* 0x000fc4000fffe0ff */
[----:B------:R-:W-:Y:S02]  /*1390*/  UIADD3 UR11, UPT, UPT, UR4, 0x8, URZ ;  /* 0x00000008040b7890 */ /* 0x000fe4000fffe0ff */
        /* <DEDUP_REMOVED lines=11> */
[----:B-1----:R-:W-:-:S05]  /*1450*/  UMOV UR57, 0xc0004010 ;  /* 0xc000401000397882 */ /* 0x002fca0000000000 */
.L_x_24:
[----:B------:R-:W-:Y:S01]  /*1460*/  SHF.L.U32 R4, R11, 0x1f, RZ ;  /* 0x0000001f0b047819 */ /* 0x000fe200000006ff */
[----:B------:R-:W-:-:S03]  /*1470*/  ULEA UR6, UR21, UR4, 0x3 ;  /* 0x0000000415067291 */ /* 0x000fc6000f8e18ff */
[----:B------:R-:W1:Y:S02]  /*1480*/  SYNCS.PHASECHK.TRANS64.TRYWAIT P0, [UR4], R4 ;  /* 0x00000004ff0075a7 */ /* 0x000e640008001104 */
[----:B-12---:R-:W-:Y:S07]  /*1490*/  @!P0 BRA `(.L_x_13) ;  /* 0x0000008800308947 */ /* 0x006fee0003800000 */
.L_x_64:
[----:B------:R-:W-:Y:S01]  /*14a0*/  IMAD.U32 R3, R10, -0x80000000, RZ ;  /* 0x800000000a037824 */ /* 0x000fe200078e00ff */
[----:B------:R-:W-:Y:S01]  /*14b0*/  UIMAD UR28, UR21, 0x3000, UR4 ;  /* 0x00003000151c78a4 */ /* 0x000fe2000f8e0204 */
[----:B-1----:R-:W-:Y:S02]  /*14c0*/  IMAD.MOV.U32 R2, RZ, RZ, RZ ;  /* 0x000000ffff027224 */ /* 0x002fe400078e00ff */
[----:B------:R-:W1:Y:S01]  /*14d0*/  SYNCS.PHASECHK.TRANS64.TRYWAIT P0, [UR6+0x10], R3 ;  /* 0x00001003ff0075a7 */ /* 0x000e620008001106 */
[----:B------:R-:W-:Y:S02]  /*14e0*/  UIADD3 UR28, UPT, UPT, UR28, 0x6800, URZ ;  /* 0x000068001c1c7890 */ /* 0x000fe4000fffe0ff */
[C---:B------:R-:W-:Y:S02]  /*14f0*/  R2UR UR20, R2.reuse ;  /* 0x00000000021472ca */ /* 0x040fe400000e0000 */
[----:B------:R-:W-:Y:S01]  /*1500*/  USHF.R.U32.HI UR28, URZ, 0x4, UR28 ;  /* 0x00000004ff1c7899 */ /* 0x000fe2000801161c */
[----:B------:R-:W-:-:S02]  /*1510*/  R2UR UR12, R2 ;  /* 0x00000000020c72ca */ /* 0x000fc400000e0000 */
[----:B------:R-:W-:Y:S01]  /*1520*/  R2UR UR5, R2 ;  /* 0x00000000020572ca */ /* 0x000fe200000e0000 */
[----:B------:R-:W-:-:S04]  /*1530*/  ULOP3.LUT UR28, UR28, 0x3fc0, URZ, 0xc0, !UPT ;  /* 0x00003fc01c1c7892 */ /* 0x000fc8000f8ec0ff */
[----:B------:R-:W-:Y:S01]  /*1540*/  ULOP3.LUT UR28, UR28, 0x10000, URZ, 0xfc, !UPT ;  /* 0x000100001c1c7892 */ /* 0x000fe2000f8efcff */
[----:B-1----:R-:W-:Y:S11]  /*1550*/  @!P0 BRA `(.L_x_14) ;  /* 0x00000088001c8947 */ /* 0x002ff60003800000 */
.L_x_66:
[----:B------:R-:W-:Y:S02]  /*1560*/  UIADD3 UR32, UPT, UPT, UR28, 0x100, URZ ;  /* 0x000001001c207890 */ /* 0x000fe4000fffe0ff */
[----:B------:R-:W-:Y:S02]  /*1570*/  UIADD3 UR30, UPT, UPT, UR28, 0x200, URZ ;  /* 0x000002001c1e7890 */ /* 0x000fe4000fffe0ff */
[----:B------:R-:W-:Y:S01]  /*1580*/  UIADD3 UR29, UPT, UPT, UR6, 0x90, URZ ;  /* 0x00000090061d7890 */ /* 0x000fe2000fffe0ff */
[----:B------:R-:W-:Y:S01]  /*1590*/  UMOV UR62, UR28 ;  /* 0x0000001c003e7c82 */ /* 0x000fe20008000000 */
[----:B------:R-:W-:Y:S01]  /*15a0*/  UMOV UR63, 0xc0004010 ;  /* 0xc0004010003f7882 */ /* 0x000fe20000000000 */
[----:B------:R-:W-:Y:S01]  /*15b0*/  UMOV UR33, 0xc0004010 ;  /* 0xc000401000217882 */ /* 0x000fe20000000000 */
[----:B------:R-:W-:Y:S01]  /*15c0*/  UMOV UR31, 0xc0004010 ;  /* 0xc0004010001f7882 */ /* 0x000fe20000000000 */
[----:B------:R2:W-:Y:S01]  /*15d0*/  UTCQMMA gdesc[UR60], gdesc[UR62], tmem[UR20], tmem[UR54], idesc[UR55], !UPT ;  /* 0x00ff363e3c0075ea */ /* 0x0005e2000f800314 */
[----:B------:R2:W-:Y:S01]  /*15e0*/  UTCQMMA gdesc[UR58], gdesc[UR32], tmem[UR12], tmem[UR50], idesc[UR51], UPT ;  /* 0x00ff32203a0075ea */ /* 0x0005e2000b80030c */
[----:B------:R2:W-:Y:S01]  /*15f0*/  UTCQMMA gdesc[UR56], gdesc[UR30], tmem[UR5], tmem[UR48], idesc[UR49], UPT ;  /* 0x00ff301e380075ea */ /* 0x0005e2000b800305 */
[----:B------:R2:W-:Y:S01]  /*1600*/  UTCBAR [UR13], URZ ;  /* 0x000000ff0d0073e9 */ /* 0x0005e200080000ff */
[----:B------:R2:W-:Y:S01]  /*1610*/  UTCBAR [UR29], URZ ;  /* 0x000000ff1d0073e9 */ /* 0x0005e200080000ff */
[----:B------:R-:W-:-:S04]  /*1620*/  UIADD3 UR6, UPT, UPT, UR21, 0x1, URZ ;  /* 0x0000000115067890 */ /* 0x000fc8000fffe0ff */
[----:B------:R-:W-:-:S04]  /*1630*/  UISETP.NE.AND UP0, UPT, UR6, 0x10, UPT ;  /* 0x000000100600788c */ /* 0x000fc8000bf05270 */
[----:B------:R-:W-:Y:S02]  /*1640*/  USEL UR6, UR6, URZ, UP0 ;  /* 0x000000ff06067287 */ /* 0x000fe40008000000 */
[----:B------:R-:W-:Y:S02]  /*1650*/  USEL UR21, URZ, 0x1, UP0 ;  /* 0x00000001ff157887 */ /* 0x000fe40008000000 */
[----:B------:R-:W-:-:S04]  /*1660*/  UISETP.GE.AND UP0, UPT, UR17, 0x1, UPT ;  /* 0x000000011100788c */ /* 0x000fc8000bf06270 */
[----:B------:R-:W-:Y:S01]  /*1670*/  LOP3.LUT R10, R10, UR21, RZ, 0x3c, !PT ;  /* 0x000000150a0a7c12 */ /* 0x000fe2000f8e3cff */
[----:B------:R-:W-:-:S04]  /*1680*/  UMOV UR21, URZ ;  /* 0x000000ff00157c82 */ /* 0x000fc80008000000 */
[----:B------:R-:W-:Y:S05]  /*1690*/  BRA.U !UP0, `(.L_x_15) ;  /* 0x00000005085c7547 */ /* 0x000fea000b800000 */
[----:B------:R-:W-:Y:S01]  /*16a0*/  HFMA2 R4, -RZ, RZ, 0, 0 ;  /* 0x00000000ff047431 */ /* 0x000fe200000001ff */
[----:B-1----:R-:W-:Y:S01]  /*16b0*/  CS2R R2, SRZ ;  /* 0x0000000000027805 */ /* 0x002fe2000001ff00 */
[----:B------:R-:W-:Y:S01]  /*16c0*/  UMOV UR21, URZ ;  /* 0x000000ff00157c82 */ /* 0x000fe20008000000 */
[----:B--2---:R-:W-:Y:S01]  /*16d0*/  UMOV UR12, URZ ;  /* 0x000000ff000c7c82 */ /* 0x004fe20008000000 */
.L_x_20:
[----:B---3--:R-:W-:Y:S01]  /*16e0*/  ULEA UR20, UR6, UR4, 0x3 ;  /* 0x0000000406147291 */ /* 0x008fe2000f8e18ff */
[----:B-1----:R-:W-:Y:S02]  /*16f0*/  SHF.L.U32 R7, R10, 0x1f, RZ ;  /* 0x0000001f0a077819 */ /* 0x002fe400000006ff */
[----:B------:R-:W-:Y:S06]  /*1700*/  SHF.L.U32 R8, R12, 0x1f, RZ ;  /* 0x0000001f0c087819 */ /* 0x000fec00000006ff */
[----:B------:R-:W1:Y:S02]  /*1710*/  SYNCS.PHASECHK.TRANS64.TRYWAIT P0, [UR20+0x10], R7 ;  /* 0x00001007ff0075a7 */ /* 0x000e640008001114 */
[----:B-1----:R-:W-:Y:S05]  /*1720*/  @!P0 BRA `(.L_x_16) ;  /* 0x0000008400c88947 */ /* 0x002fea0003800000 */
.L_x_68:
[----:B------:R-:W-:Y:S01]  /*1730*/  UIMAD UR5, UR6, 0x3000, UR4 ;  /* 0x00003000060578a4 */ /* 0x000fe2000f8e0204 */
[----:B------:R-:W2:Y:S01]  /*1740*/  SYNCS.PHASECHK.TRANS64.TRYWAIT P0, [UR4+0x118], R8 ;  /* 0x00011808ff0075a7 */ /* 0x000ea20008001104 */
[----:B------:R-:W-:Y:S01]  /*1750*/  UISETP.NE.U32.AND UP0, UPT, UR21, URZ, UPT ;  /* 0x000000ff1500728c */ /* 0x000fe2000bf05070 */
[----:B-1----:R-:W-:Y:S01]  /*1760*/  IMAD.MOV.U32 R7, RZ, RZ, 0x40 ;  /* 0x00000040ff077424 */ /* 0x002fe200078e00ff */
[----:B------:R-:W-:Y:S01]  /*1770*/  UIADD3 UR28, UPT, UPT, UR5, 0x6800, URZ ;  /* 0x00006800051c7890 */ /* 0x000fe2000fffe0ff */
[----:B------:R-:W-:Y:S01]  /*1780*/  IMAD.MOV.U32 R6, RZ, RZ, 0x100 ;  /* 0x00000100ff067424 */ /* 0x000fe200078e00ff */
[----:B------:R-:W-:Y:S01]  /*1790*/  UMOV UR65, 0xc0004010 ;  /* 0xc000401000417882 */ /* 0x000fe20000000000 */
[----:B------:R-:W-:Y:S01]  /*17a0*/  IMAD.MOV.U32 R5, RZ, RZ, 0x48 ;  /* 0x00000048ff057424 */ /* 0x000fe200078e00ff */
[----:B------:R-:W-:Y:S01]  /*17b0*/  USHF.R.U32.HI UR28, URZ, 0x4, UR28 ;  /* 0x00000004ff1c7899 */ /* 0x000fe2000801161c */
[----:B------:R-:W-:Y:S01]  /*17c0*/  R2UR UR32, R7 ;  /* 0x00000000072072ca */ /* 0x000fe200000e0000 */
[----:B------:R-:W-:Y:S01]  /*17d0*/  IMAD.MOV.U32 R7, RZ, RZ, 0x100 ;  /* 0x00000100ff077424 */ /* 0x000fe200078e00ff */
[----:B------:R-:W-:Y:S01]  /*17e0*/  R2UR UR33, R6 ;  /* 0x00000000062172ca */ /* 0x000fe200000e0000 */
[----:B------:R-:W-:Y:S01]  /*17f0*/  ULOP3.LUT UR28, UR28, 0x3fc0, URZ, 0xc0, !UPT ;  /* 0x00003fc01c1c7892 */ /* 0x000fe2000f8ec0ff */
[----:B------:R-:W-:Y:S01]  /*1800*/  R2UR UR30, R5 ;  /* 0x00000000051e72ca */ /* 0x000fe200000e0000 */
[----:B------:R-:W-:Y:S01]  /*1810*/  IMAD.MOV.U32 R6, RZ, RZ, 0x50 ;  /* 0x00000050ff067424 */ /* 0x000fe200078e00ff */
[----:B------:R-:W-:Y:S01]  /*1820*/  R2UR UR31, R7 ;  /* 0x00000000071f72ca */ /* 0x000fe200000e0000 */
[----:B------:R-:W-:Y:S01]  /*1830*/  ULOP3.LUT UR64, UR28, 0x1000000, URZ, 0xfc, !UPT ;  /* 0x010000001c407892 */ /* 0x000fe2000f8efcff */
[----:B------:R-:W-:Y:S01]  /*1840*/  IMAD.MOV.U32 R5, RZ, RZ, 0x100 ;  /* 0x00000100ff057424 */ /* 0x000fe200078e00ff */
[----:B------:R-:W-:Y:S01]  /*1850*/  UMOV UR69, 0xc0004010 ;  /* 0xc000401000457882 */ /* 0x000fe20000000000 */
[----:B------:R-:W-:Y:S01]  /*1860*/  R2UR UR28, R6 ;  /* 0x00000000061c72ca */ /* 0x000fe200000e0000 */
[----:B------:R-:W-:Y:S02]  /*1870*/  UIADD3 UR68, UPT, UPT, UR64, 0x40, URZ ;  /* 0x0000004040447890 */ /* 0x000fe4000fffe0ff */
[----:B------:R-:W-:Y:S01]  /*1880*/  UIADD3 UR66, UPT, UPT, UR64, 0x80, URZ ;  /* 0x0000008040427890 */ /* 0x000fe2000fffe0ff */
[----:B------:R-:W-:Y:S01]  /*1890*/  R2UR UR29, R5 ;  /* 0x00000000051d72ca */ /* 0x000fe200000e0000 */
[----:B------:R-:W-:Y:S01]  /*18a0*/  UMOV UR67, 0xc0004010 ;  /* 0xc000401000437882 */ /* 0x000fe20000000000 */
[----:B------:R-:W-:Y:S02]  /*18b0*/  @!UPT UIADD3 URZ, UPT, UPT, URZ, URZ, URZ ;  /* 0x000000fffffff290 */ /* 0x000fe4000fffe0ff */
[----:B--2---:R-:W-:Y:S11]  /*18c0*/  @!P0 BRA `(.L_x_17) ;  /* 0x00000084007c8947 */ /* 0x004ff60003800000 */
.L_x_70:
[----:B------:R-:W-:Y:S01]  /*18d0*/  UTCQMMA tmem[UR32], gdesc[UR64], tmem[UR33], tmem[UR52], idesc[UR53], UP0 ;  /* 0x00ff3440200079ea */ /* 0x000fe20008000321 */
[----:B------:R2:W-:Y:S01]  /*18e0*/  UTCQMMA tmem[UR30], gdesc[UR68], tmem[UR31], tmem[UR46], idesc[UR47], UPT ;  /* 0x00ff2e441e0079ea */ /* 0x0005e2000b80031f */
[----:B------:R3:W-:Y:S01]  /*18f0*/  UTCQMMA tmem[UR28], gdesc[UR66], tmem[UR29], tmem[UR44], idesc[UR45], UPT ;  /* 0x00ff2c421c0079ea */ /* 0x0007e2000b80031d */
[----:B------:R-:W4:Y:S01]  /*1900*/  SYNCS.PHASECHK.TRANS64.TRYWAIT P0, [UR4+0x120], R8 ;  /* 0x00012008ff0075a7 */ /* 0x000f220008001104 */
[----:B------:R-:W-:Y:S01]  /*1910*/  UIADD3 UR6, UPT, UPT, UR6, 0x1, URZ ;  /* 0x0000000106067890 */ /* 0x000fe2000fffe0ff */
[----:B------:R-:W-:Y:S01]  /*1920*/  IMAD.MOV.U32 R6, RZ, RZ, 0x58 ;  /* 0x00000058ff067424 */ /* 0x000fe200078e00ff */
[----:B------:R-:W-:Y:S01]  /*1930*/  UIADD3 UR62, UPT, UPT, UR20, 0x90, URZ ;  /* 0x00000090143e7890 */ /* 0x000fe2000fffe0ff */
[----:B-1----:R-:W-:Y:S01]  /*1940*/  IMAD.MOV.U32 R5, RZ, RZ, 0x100 ;  /* 0x00000100ff057424 */ /* 0x002fe200078e00ff */
[----:B------:R-:W-:Y:S02]  /*1950*/  UISETP.NE.AND UP0, UPT, UR6, 0x10, UPT ;  /* 0x000000100600788c */ /* 0x000fe4000bf05270 */
[----:B------:R-:W-:Y:S02]  /*1960*/  R2UR UR5, R6 ;  /* 0x00000000060572ca */ /* 0x000fe400000e0000 */
[----:B------:R-:W-:Y:S01]  /*1970*/  USEL UR6, UR6, URZ, UP0 ;  /* 0x000000ff06067287 */ /* 0x000fe20008000000 */
[----:B------:R-:W-:Y:S03]  /*1980*/  R2UR UR21, R5 ;  /* 0x00000000051572ca */ /* 0x000fe600000e0000 */
[----:B------:R-:W-:Y:S02]  /*1990*/  ULEA UR20, UR6, UR4, 0x3 ;  /* 0x0000000406147291 */ /* 0x000fe4000f8e18ff */
[----:B--2---:R-:W-:Y:S02]  /*19a0*/  USEL UR30, URZ, 0x1, UP0 ;  /* 0x00000001ff1e7887 */ /* 0x004fe40008000000 */
[----:B---3--:R-:W-:Y:S04]  /*19b0*/  UIADD3 UR28, UPT, UPT, UR64, 0xc0, URZ ;  /* 0x000000c0401c7890 */ /* 0x008fe8000fffe0ff */
[----:B------:R-:W-:Y:S01]  /*19c0*/  LOP3.LUT R10, R10, UR30, RZ, 0x3c, !PT ;  /* 0x0000001e0a0a7c12 */ /* 0x000fe2000f8e3cff */
[----:B----4-:R-:W-:Y:S07]  /*19d0*/  @!P0 BRA `(.L_x_18) ;  /* 0x0000008400548947 */ /* 0x010fee0003800000 */
.L_x_72:
[----:B------:R-:W-:Y:S01]  /*19e0*/  SHF.L.U32 R7, R10, 0x1f, RZ ;  /* 0x0000001f0a077819 */ /* 0x000fe200000006ff */
[----:B------:R-:W-:Y:S02]  /*19f0*/  UMOV UR29, 0xc0004010 ;  /* 0xc0004010001d7882 */ /* 0x000fe40000000000 */
[----:B------:R2:W-:Y:S01]  /*1a00*/  UTCQMMA tmem[UR5], gdesc[UR28], tmem[UR21], tmem[UR42], idesc[UR43], UPT ;  /* 0x00ff2a1c050079ea */ /* 0x0005e2000b800315 */
[----:B------:R2:W-:Y:S01]  /*1a10*/  UTCBAR [UR62], URZ ;  /* 0x000000ff3e0073e9 */ /* 0x0005e200080000ff */
[----:B------:R-:W3:Y:S02]  /*1a20*/  SYNCS.PHASECHK.TRANS64.TRYWAIT P0, [UR20+0x10], R7 ;  /* 0x00001007ff0075a7 */ /* 0x000ee40008001114 */
[----:B--23--:R-:W-:Y:S05]  /*1a30*/  @!P0 BRA `(.L_x_19) ;  /* 0x0000008400588947 */ /* 0x00cfea0003800000 */
.L_x_74:
[----:B------:R-:W-:Y:S01]  /*1a40*/  UIMAD UR5, UR6, 0x3000, UR4 ;  /* 0x00003000060578a4 */ /* 0x000fe2000f8e0204 */
[----:B------:R-:W-:Y:S01]  /*1a50*/  R2UR UR29, R4 ;  /* 0x00000000041d72ca */ /* 0x000fe200000e0000 */
[----:B------:R-:W-:Y:S01]  /*1a60*/  UIADD3 UR20, UPT, UPT, UR20, 0x90, URZ ;  /* 0x0000009014147890 */ /* 0x000fe2000fffe0ff */
[----:B------:R-:W-:Y:S01]  /*1a70*/  R2UR UR28, R3 ;  /* 0x00000000031c72ca */ /* 0x000fe200000e0000 */
[----:B------:R-:W-:Y:S01]  /*1a80*/  UIADD3 UR21, UPT, UPT, UR5, 0x6800, URZ ;  /* 0x0000680005157890 */ /* 0x000fe2000fffe0ff */
[----:B------:R-:W-:Y:S01]  /*1a90*/  LOP3.LUT R12, R12, 0x1, RZ, 0x3c, !PT ;  /* 0x000000010c0c7812 */ /* 0x000fe200078e3cff */
[----:B------:R-:W-:Y:S02]  /*1aa0*/  UIADD3 UR31, UPT, UPT, UR6, 0x1, URZ ;  /* 0x00000001061f7890 */ /* 0x000fe4000fffe0ff */
[----:B------:R-:W-:Y:S02]  /*1ab0*/  USHF.R.U32.HI UR21, URZ, 0x4, UR21 ;  /* 0x00000004ff157899 */ /* 0x000fe40008011615 */
[----:B------:R-:W-:Y:S02]  /*1ac0*/  UISETP.NE.AND UP0, UPT, UR31, 0x10, UPT ;  /* 0x000000101f00788c */ /* 0x000fe4000bf05270 */
[----:B------:R-:W-:Y:S02]  /*1ad0*/  ULOP3.LUT UR21, UR21, 0x3fc0, URZ, 0xc0, !UPT ;  /* 0x00003fc015157892 */ /* 0x000fe4000f8ec0ff */
[----:B------:R-:W-:Y:S02]  /*1ae0*/  UIADD3 UR12, UPT, UPT, UR12, 0x1, URZ ;  /* 0x000000010c0c7890 */ /* 0x000fe4000fffe0ff */
[----:B------:R-:W-:Y:S02]  /*1af0*/  ULOP3.LUT UR64, UR21, 0x10000, URZ, 0xfc, !UPT ;  /* 0x0001000015407892 */ /* 0x000fe4000f8efcff */
[----:B------:R-:W-:Y:S01]  /*1b00*/  USEL UR30, URZ, 0x1, UP0 ;  /* 0x00000001ff1e7887 */ /* 0x000fe20008000000 */
[----:B------:R-:W-:Y:S01]  /*1b10*/  R2UR UR21, R2 ;  /* 0x00000000021572ca */ /* 0x000fe200000e0000 */
[----:B------:R-:W-:Y:S02]  /*1b20*/  UIADD3 UR62, UPT, UPT, UR64, 0x100, URZ ;  /* 0x00000100403e7890 */ /* 0x000fe4000fffe0ff */
[----:B------:R-:W-:Y:S02]  /*1b30*/  UIADD3 UR32, UPT, UPT, UR64, 0x200, URZ ;  /* 0x0000020040207890 */ /* 0x000fe4000fffe0ff */
[----:B------:R-:W-:Y:S01]  /*1b40*/  USEL UR6, UR31, URZ, UP0 ;  /* 0x000000ff1f067287 */ /* 0x000fe20008000000 */
[----:B------:R-:W-:Y:S01]  /*1b50*/  LOP3.LUT R10, R10, UR30, RZ, 0x3c, !PT ;  /* 0x0000001e0a0a7c12 */ /* 0x000fe2000f8e3cff */
[----:B------:R-:W-:Y:S01]  /*1b60*/  UISETP.NE.AND UP0, UPT, UR12, UR17, UPT ;  /* 0x000000110c00728c */ /* 0x000fe2000bf05270 */
[----:B------:R-:W-:Y:S01]  /*1b70*/  UMOV UR65, 0xc0004010 ;  /* 0xc000401000417882 */ /* 0x000fe20000000000 */
[----:B------:R-:W-:Y:S01]  /*1b80*/  UMOV UR63, 0xc0004010 ;  /* 0xc0004010003f7882 */ /* 0x000fe20000000000 */
[----:B------:R-:W-:Y:S01]  /*1b90*/  UTCQMMA gdesc[UR60], gdesc[UR64], tmem[UR29], tmem[UR40], idesc[UR41], !UPT ;  /* 0x00ff28403c0075ea */ /* 0x000fe2000f80031d */
[----:B------:R-:W-:Y:S01]  /*1ba0*/  UMOV UR33, 0xc0004010 ;  /* 0xc000401000217882 */ /* 0x000fe20000000000 */
[----:B------:R-:W-:Y:S01]  /*1bb0*/  UTCQMMA gdesc[UR58], gdesc[UR62], tmem[UR28], tmem[UR38], idesc[UR39], UPT ;  /* 0x00ff263e3a0075ea */ /* 0x000fe2000b80031c */
[----:B------:R2:W-:Y:S01]  /*1bc0*/  UTCQMMA gdesc[UR56], gdesc[UR32], tmem[UR21], tmem[UR36], idesc[UR37], UPT ;  /* 0x00ff2420380075ea */ /* 0x0005e2000b800315 */
[----:B------:R3:W-:Y:S01]  /*1bd0*/  UTCBAR [UR8], URZ ;  /* 0x000000ff080073e9 */ /* 0x0007e200080000ff */
[----:B------:R3:W-:Y:S01]  /*1be0*/  UTCBAR [UR20], URZ ;  /* 0x000000ff140073e9 */ /* 0x0007e200080000ff */
[----:B--2---:R-:W-:Y:S01]  /*1bf0*/  UMOV UR21, 0x1 ;  /* 0x0000000100157882 */ /* 0x004fe20000000000 */
[----:B------:R-:W-:Y:S05]  /*1c00*/  BRA.U UP0, `(.L_x_20) ;  /* 0xfffffff900b47547 */ /* 0x000fea000b83ffff */
.L_x_15:
[----:B--2---:R-:W-:Y:S01]  /*1c10*/  ULEA UR31, UR6, UR4, 0x3 ;  /* 0x00000004061f7291 */ /* 0x004fe2000f8e18ff */
[----:B------:R-:W-:Y:S01]  /*1c20*/  SHF.L.U32 R4, R10, 0x1f, RZ ;  /* 0x0000001f0a047819 */ /* 0x000fe200000006ff */
[----:B------:R2:W-:Y:S07]  /*1c30*/  UTCBAR [UR11], URZ ;  /* 0x000000ff0b0073e9 */ /* 0x0005ee00080000ff */
[----:B------:R-:W4:Y:S02]  /*1c40*/  SYNCS.PHASECHK.TRANS64.TRYWAIT P0, [UR31+0x10], R4 ;  /* 0x00001004ff0075a7 */ /* 0x000f24000800111f */
[----:B--2-4-:R-:W-:Y:S05]  /*1c50*/  @!P0 BRA `(.L_x_21) ;  /* 0x0000008000ec8947 */ /* 0x014fea0003800000 */
.L_x_76:
[----:B------:R-:W-:Y:S01]  /*1c60*/  IMAD.U32 R3, R12, -0x80000000, RZ ;  /* 0x800000000c037824 */ /* 0x000fe200078e00ff */
[----:B------:R-:W-:Y:S01]  /*1c70*/  UIMAD UR12, UR6, 0x3000, UR4 ;  /* 0x00003000060c78a4 */ /* 0x000fe2000f8e0204 */
[----:B-1----:R-:W-:Y:S01]  /*1c80*/  IMAD.MOV.U32 R2, RZ, RZ, 0x40 ;  /* 0x00000040ff027424 */ /* 0x002fe200078e00ff */
[----:B------:R-:W-:Y:S01]  /*1c90*/  UISETP.NE.U32.AND UP0, UPT, UR21, URZ, UPT ;  /* 0x000000ff1500728c */ /* 0x000fe2000bf05070 */
[----:B------:R-:W1:Y:S01]  /*1ca0*/  SYNCS.PHASECHK.TRANS64.TRYWAIT P0, [UR4+0x118], R3 ;  /* 0x00011803ff0075a7 */ /* 0x000e620008001104 */
[----:B------:R-:W-:Y:S02]  /*1cb0*/  UIADD3 UR12, UPT, UPT, UR12, 0x6800, URZ ;  /* 0x000068000c0c7890 */ /* 0x000fe4000fffe0ff */
[----:B------:R-:W-:Y:S01]  /*1cc0*/  R2UR UR29, R2 ;  /* 0x00000000021d72ca */ /* 0x000fe200000e0000 */
[----:B------:R-:W-:Y:S01]  /*1cd0*/  IMAD.MOV.U32 R2, RZ, RZ, 0x100 ;  /* 0x00000100ff027424 */ /* 0x000fe200078e00ff */
[----:B------:R-:W-:Y:S01]  /*1ce0*/  USHF.R.U32.HI UR12, URZ, 0x4, UR12 ;  /* 0x00000004ff0c7899 */ /* 0x000fe2000801160c */
[----:B------:R-:W-:Y:S01]  /*1cf0*/  UMOV UR33, 0xc0004010 ;  /* 0xc000401000217882 */ /* 0x000fe20000000000 */
[----:B------:R-:W-:-:S02]  /*1d00*/  UMOV UR65, 0xc0004010 ;  /* 0xc000401000417882 */ /* 0x000fc40000000000 */
[----:B------:R-:W-:Y:S01]  /*1d10*/  R2UR UR30, R2 ;  /* 0x00000000021e72ca */ /* 0x000fe200000e0000 */
[----:B------:R-:W-:Y:S01]  /*1d20*/  HFMA2 R2, -RZ, RZ, 0, 4.291534423828125e-06 ;  /* 0x00000048ff027431 */ /* 0x000fe200000001ff */
[----:B------:R-:W-:Y:S01]  /*1d30*/  ULOP3.LUT UR12, UR12, 0x3fc0, URZ, 0xc0, !UPT ;  /* 0x00003fc00c0c7892 */ /* 0x000fe2000f8ec0ff */
[----:B------:R-:W-:-:S03]  /*1d40*/  UMOV UR63, 0xc0004010 ;  /* 0xc0004010003f7882 */ /* 0x000fc60000000000 */
[----:B------:R-:W-:-:S04]  /*1d50*/  ULOP3.LUT UR32, UR12, 0x1000000, URZ, 0xfc, !UPT ;  /* 0x010000000c207892 */ /* 0x000fc8000f8efcff */
[----:B------:R-:W-:Y:S01]  /*1d60*/  UIADD3 UR64, UPT, UPT, UR32, 0x40, URZ ;  /* 0x0000004020407890 */ /* 0x000fe2000fffe0ff */
[----:B---3--:R-:W-:Y:S01]  /*1d70*/  R2UR UR20, R2 ;  /* 0x00000000021472ca */ /* 0x008fe200000e0000 */
[----:B------:R-:W-:Y:S01]  /*1d80*/  IMAD.MOV.U32 R2, RZ, RZ, 0x100 ;  /* 0x00000100ff027424 */ /* 0x000fe200078e00ff */
[----:B------:R-:W-:-:S04]  /*1d90*/  UIADD3 UR62, UPT, UPT, UR32, 0x80, URZ ;  /* 0x00000080203e7890 */ /* 0x000fc8000fffe0ff */
[----:B------:R-:W-:Y:S01]  /*1da0*/  R2UR UR28, R2 ;  /* 0x00000000021c72ca */ /* 0x000fe200000e0000 */
[----:B------:R-:W-:-:S05]  /*1db0*/  IMAD.MOV.U32 R2, RZ, RZ, 0x50 ;  /* 0x00000050ff027424 */ /* 0x000fca00078e00ff */
[----:B------:R-:W-:Y:S02]  /*1dc0*/  R2UR UR5, R2 ;  /* 0x00000000020572ca */ /* 0x000fe400000e0000 */
[----:B------:R-:W-:-:S04]  /*1dd0*/  MOV R2, 0x100 ;  /* 0x0000010000027802 */ /* 0x000fc80000000f00 */
[----:B------:R-:W-:Y:S01]  /*1de0*/  R2UR UR12, R2 ;  /* 0x00000000020c72ca */ /* 0x000fe200000e0000 */
[----:B-1----:R-:W-:-:S14]  /*1df0*/  @!P0 BRA `(.L_x_22) ;  /* 0x0000008000a08947 */ /* 0x002fdc0003800000 */
.L_x_78:
[----:B------:R2:W-:Y:S01]  /*1e00*/  UTCQMMA tmem[UR29], gdesc[UR32], tmem[UR30], tmem[UR34], idesc[UR35], UP0 ;  /* 0x00ff22201d0079ea */ /* 0x0005e2000800031e */
[----:B------:R2:W-:Y:S01]  /*1e10*/  UTCQMMA tmem[UR20], gdesc[UR64], tmem[UR28], tmem[UR26], idesc[UR27], UPT ;  /* 0x00ff1a40140079ea */ /* 0x0005e2000b80031c */
[----:B------:R2:W-:Y:S01]  /*1e20*/  UTCQMMA tmem[UR5], gdesc[UR62], tmem[UR12], tmem[UR24], idesc[UR25], UPT ;  /* 0x00ff183e050079ea */ /* 0x0005e2000b80030c */
[----:B------:R-:W3:Y:S02]  /*1e30*/  SYNCS.PHASECHK.TRANS64.TRYWAIT P0, [UR4+0x120], R3 ;  /* 0x00012003ff0075a7 */ /* 0x000ee40008001104 */
[----:B--23--:R-:W-:Y:S05]  /*1e40*/  @!P0 BRA `(.L_x_23) ;  /* 0x0000008000ac8947 */ /* 0x00cfea0003800000 */
.L_x_80:
[----:B------:R-:W-:Y:S01]  /*1e50*/  IMAD.MOV.U32 R3, RZ, RZ, 0x58 ;  /* 0x00000058ff037424 */ /* 0x000fe200078e00ff */
[----:B------:R-:W-:Y:S01]  /*1e60*/  UIADD3 UR32, UPT, UPT, UR32, 0xc0, URZ ;  /* 0x000000c020207890 */ /* 0x000fe2000fffe0ff */
[----:B-1----:R-:W-:Y:S01]  /*1e70*/  IMAD.MOV.U32 R2, RZ, RZ, 0x100 ;  /* 0x00000100ff027424 */ /* 0x002fe200078e00ff */
[----:B------:R-:W-:Y:S01]  /*1e80*/  UIADD3 UR31, UPT, UPT, UR31, 0x90, URZ ;  /* 0x000000901f1f7890 */ /* 0x000fe2000fffe0ff */
[----:B------:R-:W-:Y:S01]  /*1e90*/  LOP3.LUT R11, R11, 0x1, RZ, 0x3c, !PT ;  /* 0x000000010b0b7812 */ /* 0x000fe200078e3cff */
[----:B------:R-:W1:Y:S01]  /*1ea0*/  LDCU UR20, c[0x0][0x624] ;  /* 0x0000c480ff1477ac */ /* 0x000e620008000800 */
[----:B------:R-:W-:Y:S02]  /*1eb0*/  R2UR UR5, R3 ;  /* 0x00000000030572ca */ /* 0x000fe400000e0000 */
[----:B------:R-:W-:Y:S01]  /*1ec0*/  R2UR UR12, R2 ;  /* 0x00000000020c72ca */ /* 0x000fe200000e0000 */
[----:B------:R-:W-:Y:S01]  /*1ed0*/  UMOV UR33, 0xc0004010 ;  /* 0xc000401000217882 */ /* 0x000fe20000000000 */
[----:B------:R-:W-:Y:S01]  /*1ee0*/  UIADD3 UR6, UPT, UPT, UR6, 0x1, URZ ;  /* 0x0000000106067890 */ /* 0x000fe2000fffe0ff */
[----:B------:R-:W-:Y:S01]  /*1ef0*/  LOP3.LUT R12, R12, 0x1, RZ, 0x3c, !PT ;  /* 0x000000010c0c7812 */ /* 0x000fe200078e3cff */
[----:B------:R-:W-:-:S02]  /*1f00*/  UIADD3 UR16, UPT, UPT, UR16, UR9, URZ ;  /* 0x0000000910107290 */ /* 0x000fc4000fffe0ff */
[----:B------:R-:W-:-:S04]  /*1f10*/  UISETP.NE.AND UP0, UPT, UR6, 0x10, UPT ;  /* 0x000000100600788c */ /* 0x000fc8000bf05270 */
[----:B------:R-:W-:Y:S02]  /*1f20*/  USEL UR21, UR6, URZ, UP0 ;  /* 0x000000ff06157287 */ /* 0x000fe40008000000 */
[----:B------:R-:W-:Y:S01]  /*1f30*/  USEL UR6, URZ, 0x1, UP0 ;  /* 0x00000001ff067887 */ /* 0x000fe20008000000 */
[----:B------:R2:W-:Y:S01]  /*1f40*/  UTCQMMA tmem[UR5], gdesc[UR32], tmem[UR12], tmem[UR18], idesc[UR19], UPT ;  /* 0x00ff1220050079ea */ /* 0x0005e2000b80030c */
[----:B------:R2:W-:Y:S01]  /*1f50*/  UTCBAR [UR10], URZ ;  /* 0x000000ff0a0073e9 */ /* 0x0005e200080000ff */
[----:B------:R2:W-:Y:S01]  /*1f60*/  UTCBAR [UR31], URZ ;  /* 0x000000ff1f0073e9 */ /* 0x0005e200080000ff */
[----:B-1----:R-:W-:Y:S02]  /*1f70*/  UISETP.GE.AND UP0, UPT, UR16, UR20, UPT ;  /* 0x000000141000728c */ /* 0x002fe4000bf06270 */
[----:B------:R-:W-:-:S07]  /*1f80*/  LOP3.LUT R10, R10, UR6, RZ, 0x3c, !PT ;  /* 0x000000060a0a7c12 */ /* 0x000fce000f8e3cff */
[----:B------:R-:W-:Y:S05]  /*1f90*/  BRA.U !UP0, `(.L_x_24) ;  /* 0xfffffff508307547 */ /* 0x000fea000b83ffff */
.L_x_12:
[----:B------:R-:W1:Y:S01]  /*1fa0*/  S2UR UR4, SR_CgaCtaId ;  /* 0x00000000000479c3 */ /* 0x000e620000008800 */
[----:B------:R-:W-:Y:S01]  /*1fb0*/  ELECT P0, URZ, PT ;  /* 0x0000000000ff782f */ /* 0x000fe20003800000 */
[----:B------:R-:W-:Y:S01]  /*1fc0*/  IMAD.MOV.U32 R2, RZ, RZ, 0x1 ;  /* 0x00000001ff027424 */ /* 0x000fe200078e00ff */
[----:B--2---:R-:W-:Y:S01]  /*1fd0*/  UMOV UR5, 0x40 ;  /* 0x0000004000057882 */ /* 0x004fe20000000000 */
[----:B------:R-:W-:Y:S01]  /*1fe0*/  LOP3.LUT R5, R13, 0xffff, RZ, 0xc0, !PT ;  /* 0x0000ffff0d057812 */ /* 0x000fe200078ec0ff */
[----:B------:R-:W-:-:S03]  /*1ff0*/  IMAD.MOV.U32 R4, RZ, RZ, 0xffff ;  /* 0x0000ffffff047424 */ /* 0x000fc600078e00ff */
[----:B------:R-:W-:Y:S01]  /*2000*/  UVIRTCOUNT.DEALLOC.SMPOOL 0x80 ;  /* 0x000000800000784c */ /* 0x000fe20000000000 */
[----:B------:R-:W-:Y:S01]  /*2010*/  IMAD.MOV.U32 R3, RZ, RZ, 0x1 ;  /* 0x00000001ff037424 */ /* 0x000fe200078e00ff */
[----:B------:R-:W-:-:S05]  /*2020*/  SHF.R.U32.HI R5, RZ, 0x5, R5 ;  /* 0x00000005ff057819 */ /* 0x000fca0000011605 */
[----:B------:R-:W-:Y:S01]  /*2030*/  VIADD R6, R5, 0x10 ;  /* 0x0000001005067836 */ /* 0x000fe20000000000 */
[----:B------:R-:W-:Y:S02]  /*2040*/  @P0 PRMT R7, R2, 0x7610, R7 ;  /* 0x0000761002070816 */ /* 0x000fe40000000007 */
[----:B------:R-:W-:Y:S02]  /*2050*/  SHF.L.U32 R5, R4, R5, RZ ;  /* 0x0000000504057219 */ /* 0x000fe400000006ff */
[----:B------:R-:W-:-:S04]  /*2060*/  SHF.L.U32 R6, R3, R6, RZ ;  /* 0x0000000603067219 */ /* 0x000fc800000006ff */
[----:B------:R-:W-:Y:S01]  /*2070*/  LOP3.LUT R5, R6, R5, RZ, 0xfc, !PT ;  /* 0x0000000506057212 */ /* 0x000fe200078efcff */
[----:B-1----:R-:W-:-:S03]  /*2080*/  ULEA UR5, UR4, UR5, 0x18 ;  /* 0x0000000504057291 */ /* 0x002fc6000f8ec0ff */
[----:B------:R-:W-:-:S06]  /*2090*/  LOP3.LUT R4, R5, 0xffff, RZ, 0xc0, !PT ;  /* 0x0000ffff05047812 */ /* 0x000fcc00078ec0ff */
[----:B------:R-:W-:Y:S01]  /*20a0*/  @P0 STS.U8 [UR5], R7 ;  /* 0x00000007ff000988 */ /* 0x000fe20008000005 */
[----:B------:R-:W-:Y:S06]  /*20b0*/  BAR.SYNC.DEFER_BLOCKING 0x2, 0x120 ;  /* 0x0084800000007b1d */ /* 0x000fec0000010000 */
[----:B------:R-:W-:Y:S01]  /*20c0*/  NOP ;  /* 0x0000000000007918 */ /* 0x000fe20000000000 */
[----:B------:R-:W-:Y:S02]  /*20d0*/  UMOV UR5, 0x50 ;  /* 0x0000005000057882 */ /* 0x000fe40000000000 */
[----:B------:R-:W-:-:S09]  /*20e0*/  ULEA UR5, UR4, UR5, 0x18 ;  /* 0x0000000504057291 */ /* 0x000fd2000f8ec0ff */
[----:B------:R-:W1:Y:S02]  /*20f0*/  LDS R2, [UR5] ;  /* 0x00000005ff027984 */ /* 0x000e640008000800 */
[----:B-1----:R-:W-:-:S04]  /*2100*/  LOP3.LUT R3, R5, 0xffff, R2, 0x80, !PT ;  /* 0x0000ffff05037812 */ /* 0x002fc800078e8002 */
[----:B------:R-:W-:-:S13]  /*2110*/  ISETP.NE.AND P0, PT, R3, R4, PT ;  /* 0x000000040300720c */ /* 0x000fda0003f05270 */
[----:B------:R-:W-:Y:S05]  /*2120*/  @P0 BRA `(.L_x_25) ;  /* 0x0000000000500947 */ /* 0x000fea0003800000 */
[----:B------:R-:W-:Y:S02]  /*2130*/  SHF.R.U32.HI R2, RZ, 0x10, R2 ;  /* 0x00000010ff027819 */ /* 0x000fe40000011602 */
[----:B------:R-:W-:-:S04]  /*2140*/  SHF.R.U32.HI R3, RZ, 0x10, R5 ;  /* 0x00000010ff037819 */ /* 0x000fc80000011605 */
[----:B------:R-:W-:-:S04]  /*2150*/  LOP3.LUT R2, R2, R3, RZ, 0xc0, !PT ;  /* 0x0000000302027212 */ /* 0x000fc800078ec0ff */
[----:B------:R-:W-:-:S13]  /*2160*/  ISETP.NE.AND P0, PT, R2, R3, PT ;  /* 0x000000030200720c */ /* 0x000fda0003f05270 */
[----:B------:R-:W-:Y:S05]  /*2170*/  @P0 BRA `(.L_x_26) ;  /* 0x0000000000300947 */ /* 0x000fea0003800000 */
[----:B------:R-:W-:Y:S01]  /*2180*/  R2UR UR8, R5 ;  /* 0x00000000050872ca */ /* 0x000fe200000e0000 */
[----:B------:R-:W1:Y:S01]  /*2190*/  S2R R3, SR_LANEID ;  /* 0x0000000000037919 */ /* 0x000e620000000000 */
[----:B------:R-:W-:Y:S02]  /*21a0*/  VOTEU.ANY UR6, UPT, PT ;  /* 0x0000000000067886 */ /* 0x000fe400038e0100 */
[----:B------:R-:W-:-:S09]  /*21b0*/  UFLO.U32 UR6, UR6 ;  /* 0x00000006000672bd */ /* 0x000fd200080e0000 */
[----:B------:R-:W-:-:S06]  /*21c0*/  ULOP3.LUT UR8, URZ, UR8, URZ, 0x33, !UPT ;  /* 0x00000008ff087292 */ /* 0x000fcc000f8e33ff */
[----:B------:R-:W-:-:S04]  /*21d0*/  IMAD.U32 R2, RZ, RZ, UR8 ;  /* 0x00000008ff027e24 */ /* 0x000fc8000f8e00ff */
[----:B------:R-:W2:Y:S02]  /*21e0*/  REDUX UR4, R2 ;  /* 0x00000000020473c4 */ /* 0x000ea40000000000 */
[----:B------:R3:W-:Y:S01]  /*21f0*/  UTCATOMSWS.AND URZ, UR8 ;  /* 0x0000000800ff79e3 */ /* 0x0007e20008000000 */
[----:B-1----:R-:W-:Y:S01]  /*2200*/  ISETP.EQ.U32.AND P0, PT, R3, UR6, PT ;  /* 0x0000000603007c0c */ /* 0x002fe2000bf02070 */
[----:B--2---:R-:W-:-:S12]  /*2210*/  IMAD.U32 R3, RZ, RZ, UR4 ;  /* 0x00000004ff037e24 */ /* 0x004fd8000f8e00ff */
[----:B------:R3:W-:Y:S01]  /*2220*/  @P0 ATOMS.AND RZ, [UR5], R3 ;  /* 0x00000003ffff098c */ /* 0x0007e2000a800005 */
[----:B------:R-:W-:Y:S05]  /*2230*/  BRA `(.L_x_27) ;  /* 0x0000000000147947 */ /* 0x000fea0003800000 */
.L_x_26:
[----:B------:R-:W-:Y:S02]  /*2240*/  MOV R2, 0x2260 ;  /* 0x0000226000027802 */ /* 0x000fe40000000f00 */
[----:B------:R-:W-:Y:S05]  /*2250*/  CALL.REL.NOINC `($__internal_0_$__cuda_sm10x_tcgen05_guardrail_trap_col_being_dealloced_not_returned_by_alloc) ;  /* 0x0000008400787944 */ /* 0x000fea0003c00000 */
[----:B------:R-:W-:Y:S05]  /*2260*/  BRA `(.L_x_27) ;  /* 0x0000000000087947 */ /* 0x000fea0003800000 */
.L_x_25:
[----:B------:R-:W-:Y:S02]  /*2270*/  MOV R2, 0x2290 ;  /* 0x0000229000027802 */ /* 0x000fe40000000f00 */
[----:B------:R-:W-:Y:S05]  /*2280*/  CALL.REL.NOINC `($__internal_2_$__cuda_sm10x_tcgen05_guardrail_trap_unallocated_columns_being_dealloced) ;  /* 0x0000008400847944 */ /* 0x000fea0003c00000 */
.L_x_27:
[----:B------:R-:W-:Y:S01]  /*2290*/  NOP ;  /* 0x0000000000007918 */ /* 0x000fe20000000000 */
[----:B------:R-:W-:Y:S05]  /*22a0*/  BRA `(.L_x_5) ;  /* 0x0000001400a87947 */ /* 0x000fea0003800000 */
.L_x_4:
[----:B------:R-:W-:-:S13]  /*22b0*/  ISETP.NE.AND P0, PT, R0, 0xe, PT ;  /* 0x0000000e0000780c */ /* 0x000fda0003f05270 */
[----:B------:R-:W-:Y:S05]  /*22c0*/  @!P0 BRA `(.L_x_28) ;  /* 0x0000000000148947 */ /* 0x000fea0003800000 */
[----:B------:R-:W-:-:S13]  /*22d0*/  ISETP.NE.AND P0, PT, R0, 0xf, PT ;  /* 0x0000000f0000780c */ /* 0x000fda0003f05270 */
[----:B------:R-:W-:Y:S05]  /*22e0*/  @P0 BRA `(.L_x_5) ;  /* 0x0000001400980947 */ /* 0x000fea0003800000 */
[----:B------:R-:W-:-:S08]  /*22f0*/  NOP ;  /* 0x0000000000007918 */ /* 0x000fd00000000000 */
[----:B------:R-:W4:-:S00]  /*2300*/  USETMAXREG.DEALLOC.CTAPOOL 0x30 ;  /* 0x00000030000079c8 */ /* 0x000f0000080e0500 */
[----:B----4-:R-:W-:Y:S05]  /*2310*/  BRA `(.L_x_3) ;  /* 0x0000006000e87947 */ /* 0x010fea0003800000 */
.L_x_28:
[----:B------:R-:W-:-:S08]  /*2320*/  NOP ;  /* 0x0000000000007918 */ /* 0x000fd00000000000 */
[----:B------:R-:W4:-:S00]  /*2330*/  USETMAXREG.DEALLOC.CTAPOOL 0x30 ;  /* 0x00000030000079c8 */ /* 0x000f0000080e0500 */
[----:B------:R-:W5:Y:S01]  /*2340*/  LDCU UR4, c[0x0][0x610] ;  /* 0x0000c200ff0477ac */ /* 0x000f620008000800 */
[----:B----4-:R-:W-:Y:S01]  /*2350*/  HFMA2 R5, -RZ, RZ, 0, 5.9604644775390625e-08 ;  /* 0x00000001ff057431 */ /* 0x010fe200000001ff */
[----:B------:R-:W-:Y:S01]  /*2360*/  MOV R4, 0x1 ;  /* 0x0000000100047802 */ /* 0x000fe20000000f00 */
[----:B------:R-:W4:Y:S01]  /*2370*/  LDCU UR9, c[0x0][0x38c] ;  /* 0x00007180ff0977ac */ /* 0x000f220008000800 */
[----:B------:R-:W3:Y:S01]  /*2380*/  LDCU UR10, c[0x0][0x61c] ;  /* 0x0000c380ff0a77ac */ /* 0x000ee20008000800 */
[----:B-----5:R-:W-:-:S04]  /*2390*/  UIMAD.WIDE.U32 UR4, UR23, UR4, URZ ;  /* 0x00000004170472a5 */ /* 0x020fc8000f8e00ff */
[----:B------:R-:W-:Y:S02]  /*23a0*/  UIADD3 UR68, UPT, UPT, UR23, -UR5, URZ ;  /* 0x8000000517447290 */ /* 0x000fe4000fffe0ff */
[----:B----4-:R-:W-:Y:S02]  /*23b0*/  UIADD3 UR8, UPT, UPT, UR9, -0x1, URZ ;  /* 0xffffffff09087890 */ /* 0x010fe4000fffe0ff */
[----:B------:R-:W-:Y:S02]  /*23c0*/  USHF.R.U32.HI UR68, URZ, UR22, UR68 ;  /* 0x00000016ff447299 */ /* 0x000fe40008011644 */
[----:B------:R-:W-:Y:S01]  /*23d0*/  USHF.R.S32.HI UR6, URZ, 0x1f, UR8 ;  /* 0x0000001fff067899 */ /* 0x000fe20008011408 */
[----:B------:R-:W4:Y:S01]  /*23e0*/  LDCU UR4, c[0x0][0x624] ;  /* 0x0000c480ff0477ac */ /* 0x000f220008000800 */
[----:B------:R-:W-:Y:S02]  /*23f0*/  UIADD3 UR68, UPT, UPT, UR5, UR68, URZ ;  /* 0x0000004405447290 */ /* 0x000fe4000fffe0ff */
[----:B------:R-:W-:-:S02]  /*2400*/  UIADD3 UR5, UPT, UPT, -UR9, URZ, URZ ;  /* 0x000000ff09057290 */ /* 0x000fc4000fffe1ff */
[----:B-1----:R-:W-:Y:S02]  /*2410*/  USHF.R.U32.HI UR68, URZ, UR15, UR68 ;  /* 0x0000000fff447299 */ /* 0x002fe40008011644 */
[----:B------:R-:W-:Y:S02]  /*2420*/  USHF.R.S32.HI UR5, URZ, 0x1f, UR5 ;  /* 0x0000001fff057899 */ /* 0x000fe40008011405 */
[----:B---3--:R-:W-:Y:S02]  /*2430*/  UIMAD.WIDE.U32 UR10, UR68, UR10, URZ ;  /* 0x0000000a440a72a5 */ /* 0x008fe4000f8e00ff */
[----:B------:R-:W-:Y:S02]  /*2440*/  ULEA.HI UR5, UR5, -UR9, URZ, 0x7 ;  /* 0x8000000905057291 */ /* 0x000fe4000f8f38ff */
[----:B------:R-:W-:Y:S02]  /*2450*/  UISETP.GT.AND UP1, UPT, UR9, URZ, UPT ;  /* 0x000000ff0900728c */ /* 0x000fe4000bf24270 */
[----:B----4-:R-:W-:-:S02]  /*2460*/  UISETP.GE.AND UP0, UPT, UR23, UR4, UPT ;  /* 0x000000041700728c */ /* 0x010fc4000bf06270 */
[----:B------:R-:W-:Y:S02]  /*2470*/  ULEA.HI UR6, UR6, UR8, URZ, 0x7 ;  /* 0x0000000806067291 */ /* 0x000fe4000f8f38ff */
[----:B------:R-:W-:Y:S02]  /*2480*/  USHF.R.S32.HI UR5, URZ, 0x7, UR5 ;  /* 0x00000007ff057899 */ /* 0x000fe40008011405 */
[----:B------:R-:W-:Y:S02]  /*2490*/  UIADD3 UR9, UPT, UPT, UR68, -UR11, URZ ;  /* 0x8000000b44097290 */ /* 0x000fe4000fffe0ff */
[----:B------:R-:W-:Y:S02]  /*24a0*/  ULEA.HI.SX32 UR31, UR6, 0x1, 0x19 ;  /* 0x00000001061f7891 */ /* 0x000fe4000f8fcaff */
[----:B------:R-:W-:Y:S02]  /*24b0*/  UIADD3 UR5, UPT, UPT, -UR5, URZ, URZ ;  /* 0x000000ff05057290 */ /* 0x000fe4000fffe1ff */
[----:B--2---:R-:W-:Y:S01]  /*24c0*/  USHF.R.U32.HI UR9, URZ, UR14, UR9 ;  /* 0x0000000eff097299 */ /* 0x004fe20008011609 */
[----:B------:R-:W-:-:S03]  /*24d0*/  UMOV UR8, URZ ;  /* 0x000000ff00087c82 */ /* 0x000fc60008000000 */
[----:B------:R-:W-:Y:S01]  /*24e0*/  UIADD3 UR69, UPT, UPT, UR11, UR9, URZ ;  /* 0x000000090b457290 */ /* 0x000fe2000fffe0ff */
[----:B------:R-:W-:Y:S01]  /*24f0*/  @!UP1 UMOV UR31, UR5 ;  /* 0x00000005001f9c82 */ /* 0x000fe20008000000 */
[----:B------:R-:W-:Y:S10]  /*2500*/  BRA.U UP0, `(.L_x_29) ;  /* 0x0000000d00e07547 */ /* 0x000ff4000b800000 */
[----:B------:R-:W1:Y:S01]  /*2510*/  S2UR UR9, SR_CgaCtaId ;  /* 0x00000000000979c3 */ /* 0x000e620000008800 */
[----:B------:R-:W2:Y:S01]  /*2520*/  LDCU UR5, c[0x0][0x618] ;  /* 0x0000c300ff0577ac */ /* 0x000ea20008000800 */
[----:B------:R-:W-:Y:S02]  /*2530*/  MOV R4, 0x1 ;  /* 0x0000000100047802 */ /* 0x000fe40000000f00 */
[----:B------:R-:W-:Y:S01]  /*2540*/  MOV R5, 0x1 ;  /* 0x0000000100057802 */ /* 0x000fe20000000f00 */
[----:B------:R-:W3:Y:S01]  /*2550*/  LDCU UR11, c[0x0][0x60c] ;  /* 0x0000c180ff0b77ac */ /* 0x000ee20008000800 */
[----:B------:R-:W-:Y:S02]  /*2560*/  USHF.R.U32.HI UR69, URZ, UR7, UR69 ;  /* 0x00000007ff457299 */ /* 0x000fe40008011645 */
[----:B------:R-:W-:Y:S02]  /*2570*/  UIADD3 UR30, UPT, UPT, UR31, -0x1, URZ ;  /* 0xffffffff1f1e7890 */ /* 0x000fe4000fffe0ff */
[----:B------:R-:W-:-:S02]  /*2580*/  UIADD3 UR8, UPT, UPT, -UR69, URZ, URZ ;  /* 0x000000ff45087290 */ /* 0x000fc4000fffe1ff */
[----:B------:R-:W-:Y:S01]  /*2590*/  UIADD3 UR12, UPT, UPT, -UR68, URZ, URZ ;  /* 0x000000ff440c7290 */ /* 0x000fe2000fffe1ff */
[----:B------:R-:W-:Y:S01]  /*25a0*/  UMOV UR10, 0x400 ;  /* 0x00000400000a7882 */ /* 0x000fe20000000000 */
[----:B------:R-:W4:Y:S01]  /*25b0*/  LDCU UR4, c[0x0][0x370] ;  /* 0x00006e00ff0477ac */ /* 0x000f220008000800 */
[----:B--2---:R-:W-:Y:S02]  /*25c0*/  UIMAD UR68, UR5, UR8, UR68 ;  /* 0x00000008054472a4 */ /* 0x004fe4000f8e0244 */
[----:B------:R-:W-:Y:S01]  /*25d0*/  UIADD3 UR6, UPT, UPT, UR31, 0x1fffffe, URZ ;  /* 0x01fffffe1f067890 */ /* 0x000fe2000fffe0ff */
[----:B------:R-:W2:Y:S01]  /*25e0*/  LDCU.64 UR38, c[0x0][0x348] ;  /* 0x00006900ff2677ac */ /* 0x000ea20008000a00 */
[----:B---3--:R-:W-:Y:S02]  /*25f0*/  UIMAD UR11, UR11, UR12, UR23 ;  /* 0x0000000c0b0b72a4 */ /* 0x008fe4000f8e0217 */
[----:B------:R-:W-:Y:S02]  /*2600*/  USHF.L.U32 UR67, UR30, 0x7, URZ ;  /* 0x000000071e437899 */ /* 0x000fe400080006ff */
[----:B-1----:R-:W-:Y:S01]  /*2610*/  ULEA UR9, UR9, UR10, 0x18 ;  /* 0x0000000a09097291 */ /* 0x002fe2000f8ec0ff */
[----:B------:R-:W-:Y:S01]  /*2620*/  UMOV UR8, URZ ;  /* 0x000000ff00087c82 */ /* 0x000fe20008000000 */
[----:B------:R-:W-:-:S10]  /*2630*/  UMOV UR5, UR23 ;  /* 0x0000001700057c82 */ /* 0x000fd40008000000 */
.L_x_37:
[----:B------:R-:W-:Y:S01]  /*2640*/  ULEA UR17, UR8, UR9, 0x3 ;  /* 0x0000000908117291 */ /* 0x000fe2000f8e18ff */
[----:B------:R-:W-:Y:S01]  /*2650*/  SHF.L.U32 R6, R4, 0x1f, RZ ;  /* 0x0000001f04067819 */ /* 0x000fe200000006ff */
[----:B------:R-:W-:Y:S02]  /*2660*/  UIMAD UR64, UR8, 0x3000, UR9 ;  /* 0x00003000084078a4 */ /* 0x000fe4000f8e0209 */
[----:B--2---:R-:W-:Y:S02]  /*2670*/  UIADD3 UR18, UP2, UPT, UR38, 0x100, URZ ;  /* 0x0000010026127890 */ /* 0x004fe4000ff5e0ff */
[----:B------:R-:W-:Y:S02]  /*2680*/  UIMAD UR24, UR8, 0x3000, UR9 ;  /* 0x00003000081878a4 */ /* 0x000fe4000f8e0209 */
[----:B------:R-:W-:Y:S01]  /*2690*/  UIADD3 UR10, UP1, UPT, UR38, 0x100, URZ ;  /* 0x00000100260a7890 */ /* 0x000fe2000ff3e0ff */
[----:B-1----:R-:W1:Y:S01]  /*26a0*/  SYNCS.PHASECHK.TRANS64.TRYWAIT P0, [UR17+0x90], R6 ;  /* 0x00009006ff0075a7 */ /* 0x002e620008001111 */
[----:B------:R-:W-:Y:S01]  /*26b0*/  UIMAD UR16, UR8, 0x3000, UR9 ;  /* 0x00003000081078a4 */ /* 0x000fe2000f8e0209 */
[----:B-1----:R-:W-:Y:S11]  /*26c0*/  @!P0 BRA `(.L_x_30) ;  /* 0x0000007800ac8947 */ /* 0x002ff60003800000 */
.L_x_82:
[----:B------:R-:W-:Y:S02]  /*26d0*/  ELECT P0, URZ, PT ;  /* 0x0000000000ff782f */ /* 0x000fe40003800000 */
[----:B------:R-:W-:Y:S01]  /*26e0*/  SHF.L.U32 R6, R5, 0x1f, RZ ;  /* 0x0000001f05067819 */ /* 0x000fe200000006ff */
[----:B------:R-:W-:Y:S02]  /*26f0*/  UIADD3 UR12, UP0, UPT, UR38, 0x100, URZ ;  /* 0x00000100260c7890 */ /* 0x000fe4000ff1e0ff */
[----:B------:R-:W-:Y:S02]  /*2700*/  UIADD3.X UR35, UPT, UPT, URZ, UR39, URZ, UP2, !UPT ;  /* 0x00000027ff237290 */ /* 0x000fe400097fe4ff */
[----:B------:R-:W-:Y:S02]  /*2710*/  UIADD3 UR64, UPT, UPT, UR64, 0x6800, URZ ;  /* 0x0000680040407890 */ /* 0x000fe4000fffe0ff */
[----:B------:R-:W-:Y:S02]  /*2720*/  UIADD3 UR65, UPT, UPT, UR17, 0x10, URZ ;  /* 0x0000001011417890 */ /* 0x000fe4000fffe0ff */
[----:B------:R-:W-:-:S02]  /*2730*/  UIADD3 UR24, UPT, UPT, UR24, 0x7800, URZ ;  /* 0x0000780018187890 */ /* 0x000fc4000fffe0ff */
[----:B------:R-:W-:Y:S01]  /*2740*/  UIADD3 UR25, UPT, UPT, UR17, 0x10, URZ ;  /* 0x0000001011197890 */ /* 0x000fe2000fffe0ff */
[----:B-1----:R-:W-:Y:S01]  /*2750*/  @P0 IMAD.MOV.U32 R2, RZ, RZ, 0x3000 ;  /* 0x00003000ff020424 */ /* 0x002fe200078e00ff */
[----:B------:R-:W-:Y:S02]  /*2760*/  UIADD3.X UR33, UPT, UPT, URZ, UR39, URZ, UP1, !UPT ;  /* 0x00000027ff217290 */ /* 0x000fe40008ffe4ff */
[----:B------:R-:W-:Y:S01]  /*2770*/  UIADD3 UR16, UPT, UPT, UR16, 0x8800, URZ ;  /* 0x0000880010107890 */ /* 0x000fe2000fffe0ff */
[----:B------:R1:W-:Y:S01]  /*2780*/  @P0 SYNCS.ARRIVE.TRANS64 RZ, [UR17+0x10], R2 ;  /* 0x00001002ffff09a7 */ /* 0x0003e20008000011 */
[----:B------:R-:W-:Y:S02]  /*2790*/  UIADD3 UR17, UPT, UPT, UR17, 0x10, URZ ;  /* 0x0000001011117890 */ /* 0x000fe4000fffe0ff */
[----:B------:R-:W-:Y:S01]  /*27a0*/  UIADD3.X UR13, UPT, UPT, URZ, UR39, URZ, UP0, !UPT ;  /* 0x00000027ff0d7290 */ /* 0x000fe200087fe4ff */
[----:B------:R-:W-:Y:S01]  /*27b0*/  UMOV UR66, URZ ;  /* 0x000000ff00427c82 */ /* 0x000fe20008000000 */
[----:B------:R-:W-:Y:S01]  /*27c0*/  UMOV UR34, UR18 ;  /* 0x0000001200227c82 */ /* 0x000fe20008000000 */
[----:B------:R-:W-:Y:S01]  /*27d0*/  UMOV UR26, 0x20 ;  /* 0x00000020001a7882 */ /* 0x000fe20000000000 */
[----:B------:R-:W-:Y:S01]  /*27e0*/  UMOV UR27, UR67 ;  /* 0x00000043001b7c82 */ /* 0x000fe20008000000 */
[----:B------:R-:W-:Y:S01]  /*27f0*/  UMOV UR28, UR68 ;  /* 0x00000044001c7c82 */ /* 0x000fe20008000000 */
[----:B------:R-:W-:Y:S01]  /*2800*/  UMOV UR29, UR69 ;  /* 0x00000045001d7c82 */ /* 0x000fe20008000000 */
[----:B------:R-:W-:Y:S01]  /*2810*/  UMOV UR32, UR10 ;  /* 0x0000000a00207c82 */ /* 0x000fe20008000000 */
[----:B------:R2:W-:Y:S01]  /*2820*/  UTMALDG.4D [UR64], [UR34], desc[URZ] ;  /* 0x0000ff40220075b4 */ /* 0x0005e20008019000 */
[----:B------:R-:W-:Y:S01]  /*2830*/  UMOV UR18, 0x40 ;  /* 0x0000004000127882 */ /* 0x000fe20000000000 */
[----:B------:R-:W-:Y:S01]  /*2840*/  UMOV UR19, UR67 ;  /* 0x0000004300137c82 */ /* 0x000fe20008000000 */
[----:B------:R-:W-:Y:S01]  /*2850*/  UMOV UR20, UR68 ;  /* 0x0000004400147c82 */ /* 0x000fe20008000000 */
[----:B------:R-:W-:Y:S01]  /*2860*/  UMOV UR21, UR69 ;  /* 0x0000004500157c82 */ /* 0x000fe20008000000 */
[----:B------:R-:W-:-:S02]  /*2870*/  UIADD3 UR40, UPT, UPT, UR8, 0x1, URZ ;  /* 0x0000000108287890 */ /* 0x000fc4000fffe0ff */
[----:B------:R-:W-:Y:S01]  /*2880*/  UIADD3 UR36, UP2, UPT, UR38, 0x80, URZ ;  /* 0x0000008026247890 */ /* 0x000fe2000ff5e0ff */
[----:B------:R3:W-:Y:S01]  /*2890*/  UTMALDG.4D [UR24], [UR32], desc[URZ] ;  /* 0x0000ff18200075b4 */ /* 0x0007e20008019000 */
[----:B------:R-:W-:Y:S02]  /*28a0*/  USHF.L.U32 UR11, UR11, 0x7, URZ ;  /* 0x000000070b0b7899 */ /* 0x000fe400080006ff */
[----:B------:R-:W-:Y:S01]  /*28b0*/  UIADD3 UR8, UPT, UPT, UR9, 0x3800, URZ ;  /* 0x0000380009087890 */ /* 0x000fe2000fffe0ff */
[----:B------:R-:W-:Y:S01]  /*28c0*/  UMOV UR10, URZ ;  /* 0x000000ff000a7c82 */ /* 0x000fe20008000000 */
[----:B------:R1:W-:Y:S01]  /*28d0*/  UTMALDG.4D [UR16], [UR12], desc[URZ] ;  /* 0x0000ff100c0075b4 */ /* 0x0003e20008019000 */
[----:B------:R-:W5:Y:S01]  /*28e0*/  SYNCS.PHASECHK.TRANS64.TRYWAIT P0, [UR9+0x8], R6 ;  /* 0x00000806ff0075a7 */ /* 0x000f620008001109 */
[----:B--2---:R-:W-:Y:S02]  /*28f0*/  UIADD3 UR34, UP1, UPT, UR38, 0x80, URZ ;  /* 0x0000008026227890 */ /* 0x004fe4000ff3e0ff */
[----:B---3--:R-:W-:Y:S01]  /*2900*/  UIADD3 UR32, UP0, UPT, UR38, 0x80, URZ ;  /* 0x0000008026207890 */ /* 0x008fe2000ff1e0ff */
[----:B-1---5:R-:W-:Y:S11]  /*2910*/  @!P0 BRA `(.L_x_31) ;  /* 0x0000007800348947 */ /* 0x022ff60003800000 */
.L_x_84:
[----:B------:R-:W-:Y:S01]  /*2920*/  ELECT P0, URZ, PT ;  /* 0x0000000000ff782f */ /* 0x000fe20003800000 */
[----:B------:R-:W-:Y:S02]  /*2930*/  UIADD3.X UR35, UPT, UPT, URZ, UR39, URZ, UP1, !UPT ;  /* 0x00000027ff237290 */ /* 0x000fe40008ffe4ff */
[----:B------:R-:W-:Y:S02]  /*2940*/  UISETP.NE.AND UP1, UPT, UR40, 0x10, UPT ;  /* 0x000000102800788c */ /* 0x000fe4000bf25270 */
[----:B------:R-:W-:Y:S02]  /*2950*/  UIADD3.X UR37, UPT, UPT, URZ, UR39, URZ, UP2, !UPT ;  /* 0x00000027ff257290 */ /* 0x000fe400097fe4ff */
[----:B------:R-:W-:Y:S02]  /*2960*/  USEL UR17, URZ, 0x1, UP1 ;  /* 0x00000001ff117887 */ /* 0x000fe40008800000 */
[----:B------:R-:W-:Y:S02]  /*2970*/  USEL UR40, UR40, URZ, UP1 ;  /* 0x000000ff28287287 */ /* 0x000fe40008800000 */
[----:B------:R-:W-:-:S02]  /*2980*/  UIADD3 UR24, UPT, UPT, UR9, 0x4800, URZ ;  /* 0x0000480009187890 */ /* 0x000fc4000fffe0ff */
[----:B-1----:R-:W-:Y:S01]  /*2990*/  @P0 IMAD.MOV.U32 R2, RZ, RZ, 0x3000 ;  /* 0x00003000ff020424 */ /* 0x002fe200078e00ff */
[----:B------:R-:W-:Y:S01]  /*29a0*/  UIADD3 UR16, UPT, UPT, UR9, 0x5800, URZ ;  /* 0x0000580009107890 */ /* 0x000fe2000fffe0ff */
[----:B------:R-:W-:Y:S01]  /*29b0*/  LOP3.LUT R4, R4, UR17, RZ, 0x3c, !PT ;  /* 0x0000001104047c12 */ /* 0x000fe2000f8e3cff */
[----:B------:R-:W-:Y:S01]  /*29c0*/  UIADD3.X UR33, UPT, UPT, URZ, UR39, URZ, UP0, !UPT ;  /* 0x00000027ff217290 */ /* 0x000fe200087fe4ff */
[----:B------:R1:W-:Y:S01]  /*29d0*/  @P0 SYNCS.ARRIVE.TRANS64 RZ, [UR9], R2 ;  /* 0x00000002ffff09a7 */ /* 0x0003e20008000009 */
[----:B------:R-:W-:Y:S01]  /*29e0*/  ULEA UR41, UR40, UR9, 0x3 ;  /* 0x0000000928297291 */ /* 0x000fe2000f8e18ff */
[----:B------:R-:W-:Y:S01]  /*29f0*/  UMOV UR12, UR68 ;  /* 0x00000044000c7c82 */ /* 0x000fe20008000000 */
[----:B------:R-:W-:Y:S01]  /*2a00*/  UMOV UR13, UR69 ;  /* 0x00000045000d7c82 */ /* 0x000fe20008000000 */
[----:B------:R-:W-:Y:S01]  /*2a10*/  UMOV UR26, 0x20 ;  /* 0x00000020001a7882 */ /* 0x000fe20000000000 */
[----:B------:R-:W-:Y:S01]  /*2a20*/  UMOV UR25, UR9 ;  /* 0x0000000900197c82 */ /* 0x000fe20008000000 */
[----:B------:R-:W-:Y:S01]  /*2a30*/  UMOV UR28, UR68 ;  /* 0x00000044001c7c82 */ /* 0x000fe20008000000 */
[----:B------:R-:W-:Y:S01]  /*2a40*/  UMOV UR29, UR69 ;  /* 0x00000045001d7c82 */ /* 0x000fe20008000000 */
[----:B------:R-:W-:Y:S01]  /*2a50*/  UMOV UR27, UR11 ;  /* 0x0000000b001b7c82 */ /* 0x000fe20008000000 */
[----:B------:R-:W-:Y:S01]  /*2a60*/  IMAD.U32 R6, R4, -0x80000000, RZ ;  /* 0x8000000004067824 */ /* 0x000fe200078e00ff */
[----:B------:R-:W-:Y:S01]  /*2a70*/  UMOV UR18, 0x40 ;  /* 0x0000004000127882 */ /* 0x000fe20000000000 */
[----:B------:R2:W-:Y:S01]  /*2a80*/  UTMALDG.4D [UR8], [UR36], desc[URZ] ;  /* 0x0000ff08240075b4 */ /* 0x0005e20008019000 */
[----:B------:R-:W-:Y:S01]  /*2a90*/  UMOV UR17, UR9 ;  /* 0x0000000900117c82 */ /* 0x000fe20008000000 */
[----:B------:R-:W-:Y:S01]  /*2aa0*/  UMOV UR20, UR68 ;  /* 0x0000004400147c82 */ /* 0x000fe20008000000 */
[----:B------:R-:W-:Y:S01]  /*2ab0*/  UMOV UR21, UR69 ;  /* 0x0000004500157c82 */ /* 0x000fe20008000000 */
[----:B------:R-:W-:Y:S01]  /*2ac0*/  UMOV UR19, UR11 ;  /* 0x0000000b00137c82 */ /* 0x000fe20008000000 */
[----:B------:R3:W-:Y:S01]  /*2ad0*/  UTMALDG.4D [UR24], [UR34], desc[URZ] ;  /* 0x0000ff18220075b4 */ /* 0x0007e20008019000 */
[----:B------:R1:W-:Y:S01]  /*2ae0*/  UTMALDG.4D [UR16], [UR32], desc[URZ] ;  /* 0x0000ff10200075b4 */ /* 0x0003e20008019000 */
[----:B------:R-:W5:Y:S01]  /*2af0*/  SYNCS.PHASECHK.TRANS64.TRYWAIT P0, [UR41+0x90], R6 ;  /* 0x00009006ff0075a7 */ /* 0x000f620008001129 */
[----:B--2---:R-:W-:-:S02]  /*2b00*/  UIADD3 UR12, UP2, UPT, UR38, 0x180, URZ ;  /* 0x00000180260c7890 */ /* 0x004fc4000ff5e0ff */
[----:B------:R-:W-:Y:S02]  /*2b10*/  UIADD3 UR10, UP1, UPT, UR38, 0x180, URZ ;  /* 0x00000180260a7890 */ /* 0x000fe4000ff3e0ff */
[----:B------:R-:W-:Y:S01]  /*2b20*/  UIADD3 UR8, UP0, UPT, UR38, 0x180, URZ ;  /* 0x0000018026087890 */ /* 0x000fe2000ff1e0ff */
[----:B------:R-:W-:Y:S01]  /*2b30*/  UMOV UR36, UR68 ;  /* 0x0000004400247c82 */ /* 0x000fe20008000000 */
[----:B------:R-:W-:Y:S01]  /*2b40*/  UMOV UR37, UR69 ;  /* 0x0000004500257c82 */ /* 0x000fe20008000000 */
[----:B---3--:R-:W-:Y:S01]  /*2b50*/  UMOV UR34, URZ ;  /* 0x000000ff00227c82 */ /* 0x008fe20008000000 */
[----:B------:R-:W-:Y:S01]  /*2b60*/  UMOV UR35, UR67 ;  /* 0x0000004300237c82 */ /* 0x000fe20008000000 */
[----:B-1---5:R-:W-:Y:S07]  /*2b70*/  @!P0 BRA `(.L_x_32) ;  /* 0x0000007400b88947 */ /* 0x022fee0003800000 */
.L_x_86:
[----:B------:R-:W-:Y:S02]  /*2b80*/  ELECT P0, URZ, PT ;  /* 0x0000000000ff782f */ /* 0x000fe40003800000 */
[----:B------:R-:W-:Y:S01]  /*2b90*/  LOP3.LUT R5, R5, 0x1, RZ, 0x3c, !PT ;  /* 0x0000000105057812 */ /* 0x000fe200078e3cff */
[----:B------:R-:W-:Y:S02]  /*2ba0*/  UIMAD UR32, UR40, 0x3000, UR9 ;  /* 0x00003000282078a4 */ /* 0x000fe4000f8e0209 */
[----:B------:R-:W-:Y:S02]  /*2bb0*/  UIMAD UR24, UR40, 0x3000, UR9 ;  /* 0x00003000281878a4 */ /* 0x000fe4000f8e0209 */
[----:B------:R-:W-:Y:S02]  /*2bc0*/  UIMAD UR16, UR40, 0x3000, UR9 ;  /* 0x00003000281078a4 */ /* 0x000fe4000f8e0209 */
[----:B------:R-:W-:Y:S02]  /*2bd0*/  UIADD3.X UR13, UPT, UPT, URZ, UR39, URZ, UP2, !UPT ;  /* 0x00000027ff0d7290 */ /* 0x000fe400097fe4ff */
[----:B------:R-:W-:-:S02]  /*2be0*/  UIADD3 UR32, UPT, UPT, UR32, 0x6800, URZ ;  /* 0x0000680020207890 */ /* 0x000fc4000fffe0ff */
[----:B------:R-:W-:Y:S01]  /*2bf0*/  UIADD3 UR33, UPT, UPT, UR41, 0x10, URZ ;  /* 0x0000001029217890 */ /* 0x000fe2000fffe0ff */
[----:B-1----:R-:W-:Y:S01]  /*2c00*/  @P0 IMAD.MOV.U32 R2, RZ, RZ, 0x3000 ;  /* 0x00003000ff020424 */ /* 0x002fe200078e00ff */
[----:B------:R-:W-:Y:S02]  /*2c10*/  UIADD3 UR24, UPT, UPT, UR24, 0x7800, URZ ;  /* 0x0000780018187890 */ /* 0x000fe4000fffe0ff */
[----:B------:R-:W-:Y:S01]  /*2c20*/  UIADD3 UR25, UPT, UPT, UR41, 0x10, URZ ;  /* 0x0000001029197890 */ /* 0x000fe2000fffe0ff */
[----:B------:R1:W-:Y:S01]  /*2c30*/  @P0 SYNCS.ARRIVE.TRANS64 RZ, [UR41+0x10], R2 ;  /* 0x00001002ffff09a7 */ /* 0x0003e20008000029 */
[----:B------:R-:W-:Y:S02]  /*2c40*/  UIADD3.X UR11, UPT, UPT, URZ, UR39, URZ, UP1, !UPT ;  /* 0x00000027ff0b7290 */ /* 0x000fe40008ffe4ff */
[----:B------:R-:W-:Y:S01]  /*2c50*/  UIADD3 UR16, UPT, UPT, UR16, 0x8800, URZ ;  /* 0x0000880010107890 */ /* 0x000fe2000fffe0ff */
[----:B------:R2:W-:Y:S01]  /*2c60*/  UTMALDG.4D [UR32], [UR12], desc[URZ] ;  /* 0x0000ff200c0075b4 */ /* 0x0005e20008019000 */
[----:B------:R-:W-:-:S02]  /*2c70*/  UIADD3 UR17, UPT, UPT, UR41, 0x10, URZ ;  /* 0x0000001029117890 */ /* 0x000fc4000fffe0ff */
[----:B------:R-:W-:Y:S01]  /*2c80*/  UIADD3.X UR43, UPT, UPT, URZ, UR39, URZ, UP0, !UPT ;  /* 0x00000027ff2b7290 */ /* 0x000fe200087fe4ff */
[----:B------:R-:W-:Y:S01]  /*2c90*/  UMOV UR26, 0x20 ;  /* 0x00000020001a7882 */ /* 0x000fe20000000000 */
[----:B------:R-:W-:Y:S01]  /*2ca0*/  UMOV UR27, UR67 ;  /* 0x00000043001b7c82 */ /* 0x000fe20008000000 */
[----:B------:R-:W-:Y:S01]  /*2cb0*/  UMOV UR28, UR68 ;  /* 0x00000044001c7c82 */ /* 0x000fe20008000000 */
[----:B------:R-:W-:Y:S01]  /*2cc0*/  UMOV UR29, UR69 ;  /* 0x00000045001d7c82 */ /* 0x000fe20008000000 */
[----:B------:R-:W-:Y:S01]  /*2cd0*/  UMOV UR18, 0x40 ;  /* 0x0000004000127882 */ /* 0x000fe20000000000 */
[----:B------:R-:W-:Y:S01]  /*2ce0*/  UMOV UR19, UR67 ;  /* 0x0000004300137c82 */ /* 0x000fe20008000000 */
[----:B------:R-:W-:Y:S01]  /*2cf0*/  UMOV UR20, UR68 ;  /* 0x0000004400147c82 */ /* 0x000fe20008000000 */
[----:B------:R-:W-:Y:S01]  /*2d00*/  UMOV UR21, UR69 ;  /* 0x0000004500157c82 */ /* 0x000fe20008000000 */
[----:B------:R-:W-:Y:S01]  /*2d10*/  UMOV UR42, UR8 ;  /* 0x00000008002a7c82 */ /* 0x000fe20008000000 */
[----:B------:R1:W-:Y:S01]  /*2d20*/  UTMALDG.4D [UR24], [UR10], desc[URZ] ;  /* 0x0000ff180a0075b4 */ /* 0x0003e20008019000 */
[----:B------:R-:W-:-:S04]  /*2d30*/  UIADD3 UR8, UPT, UPT, UR40, 0x1, URZ ;  /* 0x0000000128087890 */ /* 0x000fc8000fffe0ff */
[----:B------:R-:W-:Y:S01]  /*2d40*/  UISETP.NE.AND UP0, UPT, UR8, 0x10, UPT ;  /* 0x000000100800788c */ /* 0x000fe2000bf05270 */
[----:B------:R1:W-:Y:S03]  /*2d50*/  UTMALDG.4D [UR16], [UR42], desc[URZ] ;  /* 0x0000ff102a0075b4 */ /* 0x0003e60008019000 */
[----:B------:R-:W-:Y:S02]  /*2d60*/  USEL UR8, UR8, URZ, UP0 ;  /* 0x000000ff08087287 */ /* 0x000fe40008000000 */
[----:B--2---:R-:W-:Y:S02]  /*2d70*/  USEL UR12, URZ, 0x1, UP0 ;  /* 0x00000001ff0c7887 */ /* 0x004fe40008000000 */
[----:B------:R-:W-:-:S04]  /*2d80*/  UISETP.GE.AND UP0, UPT, UR31, 0x2, UPT ;  /* 0x000000021f00788c */ /* 0x000fc8000bf06270 */
[----:B------:R-:W-:-:S05]  /*2d90*/  LOP3.LUT R4, R4, UR12, RZ, 0x3c, !PT ;  /* 0x0000000c04047c12 */ /* 0x000fca000f8e3cff */
[----:B-1----:R-:W-:Y:S05]  /*2da0*/  BRA.U !UP0, `(.L_x_33) ;  /* 0x0000000508647547 */ /* 0x002fea000b800000 */
[----:B------:R-:W-:Y:S01]  /*2db0*/  HFMA2 R3, -RZ, RZ, 0, 0.125 ;  /* 0x00003000ff037431 */ /* 0x000fe200000001ff */
[----:B------:R-:W-:Y:S02]  /*2dc0*/  UIADD3 UR70, UP5, UPT, UR38, 0x100, URZ ;  /* 0x0000010026467890 */ /* 0x000fe4000ffbe0ff */
[----:B------:R-:W-:Y:S02]  /*2dd0*/  UIADD3 UR64, UP4, UPT, UR38, 0x100, URZ ;  /* 0x0000010026407890 */ /* 0x000fe4000ff9e0ff */
[----:B------:R-:W-:Y:S02]  /*2de0*/  UIADD3 UR62, UP3, UPT, UR38, 0x100, URZ ;  /* 0x00000100263e7890 */ /* 0x000fe4000ff7e0ff */
[----:B------:R-:W-:Y:S02]  /*2df0*/  UIADD3 UR54, UP2, UPT, UR38, 0x180, URZ ;  /* 0x0000018026367890 */ /* 0x000fe4000ff5e0ff */
[----:B------:R-:W-:Y:S02]  /*2e00*/  UIADD3 UR46, UP1, UPT, UR38, 0x180, URZ ;  /* 0x00000180262e7890 */ /* 0x000fe4000ff3e0ff */
[----:B------:R-:W-:Y:S01]  /*2e10*/  UIADD3 UR12, UP0, UPT, UR38, 0x180, URZ ;  /* 0x00000180260c7890 */ /* 0x000fe2000ff1e0ff */
[----:B------:R-:W-:Y:S01]  /*2e20*/  UMOV UR11, URZ ;  /* 0x000000ff000b7c82 */ /* 0x000fe20008000000 */
[----:B------:R-:W-:Y:S01]  /*2e30*/  UMOV UR58, URZ ;  /* 0x000000ff003a7c82 */ /* 0x000fe20008000000 */
[----:B------:R-:W-:-:S02]  /*2e40*/  UIADD3.X UR71, UPT, UPT, URZ, UR39, URZ, UP5, !UPT ;  /* 0x00000027ff477290 */ /* 0x000fc4000affe4ff */
[----:B------:R-:W-:Y:S02]  /*2e50*/  UIADD3.X UR65, UPT, UPT, URZ, UR39, URZ, UP4, !UPT ;  /* 0x00000027ff417290 */ /* 0x000fe4000a7fe4ff */
[----:B------:R-:W-:Y:S02]  /*2e60*/  UIADD3.X UR63, UPT, UPT, URZ, UR39, URZ, UP3, !UPT ;  /* 0x00000027ff3f7290 */ /* 0x000fe40009ffe4ff */
[----:B------:R-:W-:Y:S02]  /*2e70*/  UIADD3.X UR55, UPT, UPT, URZ, UR39, URZ, UP2, !UPT ;  /* 0x00000027ff377290 */ /* 0x000fe400097fe4ff */
[----:B------:R-:W-:Y:S02]  /*2e80*/  UIADD3.X UR47, UPT, UPT, URZ, UR39, URZ, UP1, !UPT ;  /* 0x00000027ff2f7290 */ /* 0x000fe40008ffe4ff */
[----:B------:R-:W-:Y:S01]  /*2e90*/  UIADD3.X UR13, UPT, UPT, URZ, UR39, URZ, UP0, !UPT ;  /* 0x00000027ff0d7290 */ /* 0x000fe200087fe4ff */
[----:B------:R-:W-:Y:S01]  /*2ea0*/  UMOV UR50, 0x20 ;  /* 0x0000002000327882 */ /* 0x000fe20000000000 */
[----:B------:R-:W-:Y:S01]  /*2eb0*/  UMOV UR42, 0x40 ;  /* 0x00000040002a7882 */ /* 0x000fe20000000000 */
[----:B------:R-:W-:Y:S01]  /*2ec0*/  UMOV UR34, URZ ;  /* 0x000000ff00227c82 */ /* 0x000fe20008000000 */
[----:B------:R-:W-:Y:S01]  /*2ed0*/  UMOV UR26, 0x20 ;  /* 0x00000020001a7882 */ /* 0x000fe20000000000 */
[----:B------:R-:W-:-:S07]  /*2ee0*/  UMOV UR18, 0x40 ;  /* 0x0000004000127882 */ /* 0x000fce0000000000 */
.L_x_36:
[----:B------:R-:W-:Y:S01]  /*2ef0*/  ULEA UR16, UR8, UR9, 0x3 ;  /* 0x0000000908107291 */ /* 0x000fe2000f8e18ff */
[----:B------:R-:W-:Y:S01]  /*2f00*/  SHF.L.U32 R6, R4, 0x1f, RZ ;  /* 0x0000001f04067819 */ /* 0x000fe200000006ff */
[----:B------:R-:W-:Y:S02]  /*2f10*/  UIMAD UR56, UR8, 0x3000, UR9 ;  /* 0x00003000083878a4 */ /* 0x000fe4000f8e0209 */
[----:B------:R-:W-:Y:S02]  /*2f20*/  UIMAD UR48, UR8, 0x3000, UR9 ;  /* 0x00003000083078a4 */ /* 0x000fe4000f8e0209 */
[----:B------:R-:W-:Y:S02]  /*2f30*/  UIMAD UR40, UR8, 0x3000, UR9 ;  /* 0x00003000082878a4 */ /* 0x000fe4000f8e0209 */
[----:B------:R-:W-:Y:S01]  /*2f40*/  UIADD3 UR59, UPT, UPT, UR6, -UR11, URZ ;  /* 0x8000000b063b7290 */ /* 0x000fe2000fffe0ff */
[----:B-1----:R-:W1:Y:S01]  /*2f50*/  SYNCS.PHASECHK.TRANS64.TRYWAIT P0, [UR16+0x90], R6 ;  /* 0x00009006ff0075a7 */ /* 0x002e620008001110 */
[----:B------:R-:W-:Y:S01]  /*2f60*/  UIADD3 UR8, UPT, UPT, UR8, 0x1, URZ ;  /* 0x0000000108087890 */ /* 0x000fe2000fffe0ff */
[----:B------:R-:W-:Y:S01]  /*2f70*/  UMOV UR60, UR68 ;  /* 0x00000044003c7c82 */ /* 0x000fe20008000000 */
[----:B-1----:R-:W-:Y:S10]  /*2f80*/  @!P0 BRA `(.L_x_34) ;  /* 0x0000007000d08947 */ /* 0x002ff40003800000 */
.L_x_88:
[----:B------:R-:W-:Y:S01]  /*2f90*/  ELECT P0, URZ, PT ;  /* 0x0000000000ff782f */ /* 0x000fe20003800000 */
[----:B------:R-:W-:Y:S02]  /*2fa0*/  UISETP.NE.AND UP0, UPT, UR8, 0x10, UPT ;  /* 0x000000100800788c */ /* 0x000fe4000bf05270 */
[----:B------:R-:W-:Y:S02]  /*2fb0*/  USHF.L.U32 UR59, UR59, 0x7, URZ ;  /* 0x000000073b3b7899 */ /* 0x000fe400080006ff */
[----:B------:R-:W-:Y:S02]  /*2fc0*/  USEL UR17, URZ, 0x1, UP0 ;  /* 0x00000001ff117887 */ /* 0x000fe40008000000 */
[----:B------:R-:W-:Y:S02]  /*2fd0*/  USEL UR10, UR8, URZ, UP0 ;  /* 0x000000ff080a7287 */ /* 0x000fe40008000000 */
[----:B------:R-:W-:Y:S02]  /*2fe0*/  UIADD3 UR56, UPT, UPT, UR56, 0x6800, URZ ;  /* 0x0000680038387890 */ /* 0x000fe4000fffe0ff */
[----:B------:R-:W-:Y:S01]  /*2ff0*/  UIADD3 UR57, UPT, UPT, UR16, 0x10, URZ ;  /* 0x0000001010397890 */ /* 0x000fe2000fffe0ff */
[----:B------:R-:W-:Y:S01]  /*3000*/  LOP3.LUT R4, R4, UR17, RZ, 0x3c, !PT ;  /* 0x0000001104047c12 */ /* 0x000fe2000f8e3cff */
[----:B------:R-:W-:Y:S01]  /*3010*/  UIADD3 UR48, UPT, UPT, UR48, 0x7800, URZ ;  /* 0x0000780030307890 */ /* 0x000fe2000fffe0ff */
[----:B-1----:R-:W-:Y:S01]  /*3020*/  @P0 IMAD.MOV.U32 R2, RZ, RZ, 0x3000 ;  /* 0x00003000ff020424 */ /* 0x002fe200078e00ff */
[----:B------:R-:W-:-:S02]  /*3030*/  UIADD3 UR49, UPT, UPT, UR16, 0x10, URZ ;  /* 0x0000001010317890 */ /* 0x000fc4000fffe0ff */
[----:B------:R-:W-:Y:S01]  /*3040*/  UIADD3 UR40, UPT, UPT, UR40, 0x8800, URZ ;  /* 0x0000880028287890 */ /* 0x000fe2000fffe0ff */
[----:B------:R1:W-:Y:S01]  /*3050*/  @P0 SYNCS.ARRIVE.TRANS64 RZ, [UR16+0x10], R2 ;  /* 0x00001002ffff09a7 */ /* 0x0003e20008000010 */
[----:B------:R-:W-:Y:S01]  /*3060*/  UIADD3 UR41, UPT, UPT, UR16, 0x10, URZ ;  /* 0x0000001010297890 */ /* 0x000fe2000fffe0ff */
[----:B------:R-:W-:Y:S01]  /*3070*/  IMAD.U32 R6, R4, -0x80000000, RZ ;  /* 0x8000000004067824 */ /* 0x000fe200078e00ff */
[----:B------:R-:W-:Y:S01]  /*3080*/  ULEA UR8, UR10, UR9, 0x3 ;  /* 0x000000090a087291 */ /* 0x000fe2000f8e18ff */
[----:B------:R-:W-:Y:S01]  /*3090*/  UMOV UR61, UR69 ;  /* 0x00000045003d7c82 */ /* 0x000fe20008000000 */
[----:B------:R-:W-:Y:S01]  /*30a0*/  UMOV UR52, UR68 ;  /* 0x0000004400347c82 */ /* 0x000fe20008000000 */
[----:B------:R-:W-:Y:S01]  /*30b0*/  UMOV UR53, UR69 ;  /* 0x0000004500357c82 */ /* 0x000fe20008000000 */
[----:B------:R-:W-:Y:S01]  /*30c0*/  UMOV UR51, UR59 ;  /* 0x0000003b00337c82 */ /* 0x000fe20008000000 */
[----:B------:R-:W-:Y:S01]  /*30d0*/  UMOV UR44, UR68 ;  /* 0x00000044002c7c82 */ /* 0x000fe20008000000 */
[----:B------:R-:W-:Y:S01]  /*30e0*/  UMOV UR45, UR69 ;  /* 0x00000045002d7c82 */ /* 0x000fe20008000000 */
[----:B------:R-:W-:Y:S01]  /*30f0*/  UMOV UR43, UR59 ;  /* 0x0000003b002b7c82 */ /* 0x000fe20008000000 */
[----:B------:R1:W-:Y:S01]  /*3100*/  UTMALDG.4D [UR56], [UR70], desc[URZ] ;  /* 0x0000ff38460075b4 */ /* 0x0003e20008019000 */
[----:B------:R1:W-:Y:S01]  /*3110*/  UTMALDG.4D [UR48], [UR64], desc[URZ] ;  /* 0x0000ff30400075b4 */ /* 0x0003e20008019000 */
[----:B------:R1:W-:Y:S01]  /*3120*/  UTMALDG.4D [UR40], [UR62], desc[URZ] ;  /* 0x0000ff283e0075b4 */ /* 0x0003e20008019000 */
[----:B------:R-:W2:Y:S02]  /*3130*/  SYNCS.PHASECHK.TRANS64.TRYWAIT P0, [UR8+0x90], R6 ;  /* 0x00009006ff0075a7 */ /* 0x000ea40008001108 */
[----:B-12---:R-:W-:Y:S05]  /*3140*/  @!P0 BRA `(.L_x_35) ;  /* 0x00000070007c8947 */ /* 0x006fea0003800000 */
.L_x_90:
[----:B------:R-:W-:Y:S01]  /*3150*/  ELECT P0, URZ, PT ;  /* 0x0000000000ff782f */ /* 0x000fe20003800000 */
[----:B------:R-:W-:Y:S02]  /*3160*/  UIMAD UR32, UR10, 0x3000, UR9 ;  /* 0x000030000a2078a4 */ /* 0x000fe4000f8e0209 */
[----:B------:R-:W-:Y:S02]  /*3170*/  UIMAD UR24, UR10, 0x3000, UR9 ;  /* 0x000030000a1878a4 */ /* 0x000fe4000f8e0209 */
[----:B------:R-:W-:Y:S02]  /*3180*/  UIMAD UR16, UR10, 0x3000, UR9 ;  /* 0x000030000a1078a4 */ /* 0x000fe4000f8e0209 */
[----:B------:R-:W-:Y:S02]  /*3190*/  UIADD3 UR33, UPT, UPT, UR8, 0x10, URZ ;  /* 0x0000001008217890 */ /* 0x000fe4000fffe0ff */
[----:B------:R-:W-:Y:S02]  /*31a0*/  UIADD3 UR32, UPT, UPT, UR32, 0x6800, URZ ;  /* 0x0000680020207890 */ /* 0x000fe4000fffe0ff */
[----:B------:R-:W-:-:S02]  /*31b0*/  UIADD3 UR25, UPT, UPT, UR8, 0x10, URZ ;  /* 0x0000001008197890 */ /* 0x000fc4000fffe0ff */
[----:B------:R2:W-:Y:S01]  /*31c0*/  @P0 SYNCS.ARRIVE.TRANS64 RZ, [UR8+0x10], R3 ;  /* 0x00001003ffff09a7 */ /* 0x0005e20008000008 */
[----:B------:R-:W-:Y:S02]  /*31d0*/  UIADD3 UR24, UPT, UPT, UR24, 0x7800, URZ ;  /* 0x0000780018187890 */ /* 0x000fe4000fffe0ff */
[----:B------:R-:W-:Y:S02]  /*31e0*/  UIADD3 UR17, UPT, UPT, UR8, 0x10, URZ ;  /* 0x0000001008117890 */ /* 0x000fe4000fffe0ff */
[----:B------:R-:W-:Y:S01]  /*31f0*/  UIADD3 UR16, UPT, UPT, UR16, 0x8800, URZ ;  /* 0x0000880010107890 */ /* 0x000fe2000fffe0ff */
[----:B------:R-:W-:Y:S01]  /*3200*/  UMOV UR35, UR59 ;  /* 0x0000003b00237c82 */ /* 0x000fe20008000000 */
        /* <DEDUP_REMOVED lines=9> */
[----:B------:R-:W-:-:S02]  /*32a0*/  UIADD3 UR8, UPT, UPT, UR10, 0x1, URZ ;  /* 0x000000010a087890 */ /* 0x000fc4000fffe0ff */
[----:B------:R-:W-:Y:S02]  /*32b0*/  UIADD3 UR11, UPT, UPT, UR11, 0x1, URZ ;  /* 0x000000010b0b7890 */ /* 0x000fe4000fffe0ff */
[----:B------:R-:W-:Y:S01]  /*32c0*/  UISETP.NE.AND UP0, UPT, UR8, 0x10, UPT ;  /* 0x000000100800788c */ /* 0x000fe2000bf05270 */
[----:B------:R2:W-:Y:S03]  /*32d0*/  UTMALDG.4D [UR24], [UR46], desc[URZ] ;  /* 0x0000ff182e0075b4 */ /* 0x0005e60008019000 */
[----:B------:R-:W-:Y:S02]  /*32e0*/  USEL UR8, UR8, URZ, UP0 ;  /* 0x000000ff08087287 */ /* 0x000fe40008000000 */
[----:B------:R-:W-:Y:S02]  /*32f0*/  USEL UR10, URZ, 0x1, UP0 ;  /* 0x00000001ff0a7887 */ /* 0x000fe40008000000 */
[----:B------:R-:W-:Y:S01]  /*3300*/  UISETP.NE.AND UP0, UPT, UR11, UR30, UPT ;  /* 0x0000001e0b00728c */ /* 0x000fe2000bf05270 */
[----:B------:R2:W-:Y:S03]  /*3310*/  UTMALDG.4D [UR16], [UR12], desc[URZ] ;  /* 0x0000ff100c0075b4 */ /* 0x0005e60008019000 */
[----:B------:R-:W-:-:S05]  /*3320*/  LOP3.LUT R4, R4, UR10, RZ, 0x3c, !PT ;  /* 0x0000000a04047c12 */ /* 0x000fca000f8e3cff */
[----:B--2---:R-:W-:Y:S05]  /*3330*/  BRA.U UP0, `(.L_x_36) ;  /* 0xfffffff900ec7547 */ /* 0x004fea000b83ffff */
.L_x_33:
[----:B------:R-:W2:Y:S01]  /*3340*/  LDCU UR10, c[0x0][0x610] ;  /* 0x0000c200ff0a77ac */ /* 0x000ea20008000800 */
[----:B----4-:R-:W-:Y:S01]  /*3350*/  UIADD3 UR5, UPT, UPT, UR4, UR5, URZ ;  /* 0x0000000504057290 */ /* 0x010fe2000fffe0ff */
[----:B------:R-:W3:Y:S03]  /*3360*/  LDCU.64 UR68, c[0x0][0x618] ;  /* 0x0000c300ff4477ac */ /* 0x000ee60008000a00 */
[----:B--2---:R-:W-:-:S04]  /*3370*/  UIMAD.WIDE.U32 UR10, UR5, UR10, URZ ;  /* 0x0000000a050a72a5 */ /* 0x004fc8000f8e00ff */
[----:B------:R-:W-:-:S04]  /*3380*/  UIADD3 UR10, UPT, UPT, UR5, -UR11, URZ ;  /* 0x8000000b050a7290 */ /* 0x000fc8000fffe0ff */
[----:B------:R-:W-:-:S04]  /*3390*/  USHF.R.U32.HI UR10, URZ, UR22, UR10 ;  /* 0x00000016ff0a7299 */ /* 0x000fc8000801160a */
[----:B------:R-:W-:Y:S01]  /*33a0*/  UIADD3 UR10, UPT, UPT, UR11, UR10, URZ ;  /* 0x0000000a0b0a7290 */ /* 0x000fe2000fffe0ff */
[----:B------:R-:W2:Y:S03]  /*33b0*/  LDCU UR11, c[0x0][0x60c] ;  /* 0x0000c180ff0b77ac */ /* 0x000ea60008000800 */
[----:B------:R-:W-:-:S04]  /*33c0*/  USHF.R.U32.HI UR12, URZ, UR15, UR10 ;  /* 0x0000000fff0c7299 */ /* 0x000fc8000801160a */
[----:B---3--:R-:W-:-:S03]  /*33d0*/  UIMAD.WIDE.U32 UR16, UR12, UR69, URZ ;  /* 0x000000450c1072a5 */ /* 0x008fc6000f8e00ff */
[----:B------:R-:W3:Y:S01]  /*33e0*/  LDCU UR10, c[0x0][0x624] ;  /* 0x0000c480ff0a77ac */ /* 0x000ee20008000800 */
[----:B------:R-:W-:Y:S02]  /*33f0*/  UIADD3 UR13, UPT, UPT, UR12, -UR17, URZ ;  /* 0x800000110c0d7290 */ /* 0x000fe4000fffe0ff */
[----:B------:R-:W-:Y:S02]  /*3400*/  UIADD3 UR16, UPT, UPT, -UR12, URZ, URZ ;  /* 0x000000ff0c107290 */ /* 0x000fe4000fffe1ff */
[----:B------:R-:W-:Y:S02]  /*3410*/  USHF.R.U32.HI UR13, URZ, UR14, UR13 ;  /* 0x0000000eff0d7299 */ /* 0x000fe4000801160d */
[----:B--2---:R-:W-:Y:S02]  /*3420*/  UIMAD UR11, UR11, UR16, UR5 ;  /* 0x000000100b0b72a4 */ /* 0x004fe4000f8e0205 */
[----:B------:R-:W-:-:S04]  /*3430*/  UIADD3 UR13, UPT, UPT, UR17, UR13, URZ ;  /* 0x0000000d110d7290 */ /* 0x000fc8000fffe0ff */
[----:B------:R-:W-:Y:S02]  /*3440*/  USHF.R.U32.HI UR69, URZ, UR7, UR13 ;  /* 0x00000007ff457299 */ /* 0x000fe4000801160d */
[----:B---3--:R-:W-:Y:S02]  /*3450*/  UISETP.GE.AND UP0, UPT, UR5, UR10, UPT ;  /* 0x0000000a0500728c */ /* 0x008fe4000bf06270 */
[----:B------:R-:W-:-:S04]  /*3460*/  UIADD3 UR13, UPT, UPT, -UR69, URZ, URZ ;  /* 0x000000ff450d7290 */ /* 0x000fc8000fffe1ff */
[----:B------:R-:W-:-:S03]  /*3470*/  UIMAD UR68, UR68, UR13, UR12 ;  /* 0x0000000d444472a4 */ /* 0x000fc6000f8e020c */
[----:B------:R-:W-:Y:S09]  /*3480*/  BRA.U !UP0, `(.L_x_37) ;  /* 0xfffffff1086c7547 */ /* 0x000ff2000b83ffff */
.L_x_29:
[----:B------:R-:W-:Y:S02]  /*3490*/  UIADD3 UR4, UPT, UPT, UR8, 0x2, URZ ;  /* 0x0000000208047890 */ /* 0x000fe4000fffe0ff */
[----:B------:R-:W-:-:S04]  /*34a0*/  UISETP.NE.AND UP0, UPT, UR8, 0xf, UPT ;  /* 0x0000000f0800788c */ /* 0x000fc8000bf05270 */
[----:B------:R-:W-:-:S04]  /*34b0*/  USEL UR4, UR4, 0x1, UP0 ;  /* 0x0000000104047887 */ /* 0x000fc80008000000 */
[----:B------:R-:W-:Y:S02]  /*34c0*/  UIADD3 UR12, UPT, UPT, UR4, 0x1, URZ ;  /* 0x00000001040c7890 */ /* 0x000fe4000fffe0ff */
[----:B------:R-:W-:-:S04]  /*34d0*/  UISETP.NE.AND UP1, UPT, UR4, 0x10, UPT ;  /* 0x000000100400788c */ /* 0x000fc8000bf25270 */
[----:B------:R-:W-:Y:S02]  /*34e0*/  USEL UR12, UR12, 0x1, UP1 ;  /* 0x000000010c0c7887 */ /* 0x000fe40008800000 */
[----:B------:R-:W-:Y:S02]  /*34f0*/  UISETP.EQ.XOR UP1, UPT, UR8, 0xf, !UP1 ;  /* 0x0000000f0800788c */ /* 0x000fe4000cf22a70 */
[----:B------:R-:W-:Y:S02]  /*3500*/  UIADD3 UR11, UPT, UPT, UR12, 0x1, URZ ;  /* 0x000000010c0b7890 */ /* 0x000fe4000fffe0ff */
[----:B------:R-:W-:Y:S02]  /*3510*/  UISETP.NE.AND UP0, UPT, UR12, 0x10, UPT ;  /* 0x000000100c00788c */ /* 0x000fe4000bf05270 */
[----:B------:R-:W-:Y:S02]  /*3520*/  UISETP.EQ.XOR UP1, UPT, UR12, 0x10, UP1 ;  /* 0x000000100c00788c */ /* 0x000fe40008f22a70 */
[----:B------:R-:W-:-:S04]  /*3530*/  USEL UR11, UR11, 0x1, UP0 ;  /* 0x000000010b0b7887 */ /* 0x000fc80008000000 */
        /* <DEDUP_REMOVED lines=23> */
[----:B------:R-:W-:Y:S01]  /*36b0*/  USEL UR8, UR8, 0x1, UP0 ;  /* 0x0000000108087887 */ /* 0x000fe20008000000 */
[----:B------:R-:W2:Y:S03]  /*36c0*/  S2UR UR4, SR_CgaCtaId ;  /* 0x00000000000479c3 */ /* 0x000ea60000008800 */
[----:B------:R-:W-:-:S02]  /*36d0*/  UIADD3 UR10, UPT, UPT, UR8, 0x1, URZ ;  /* 0x00000001080a7890 */ /* 0x000fc4000fffe0ff */
        /* <DEDUP_REMOVED lines=15> */
[----:B------:R-:W-:-:S03]  /*37d0*/  UMOV UR5, 0x400 ;  /* 0x0000040000057882 */ /* 0x000fc60000000000 */
[----:B------:R-:W-:Y:S02]  /*37e0*/  UIADD3 UR6, UPT, UPT, UR8, 0x1, URZ ;  /* 0x0000000108067890 */ /* 0x000fe4000fffe0ff */
[----:B------:R-:W-:Y:S02]  /*37f0*/  UISETP.NE.AND UP0, UPT, UR8, 0x10, UPT ;  /* 0x000000100800788c */ /* 0x000fe4000bf05270 */
[----:B------:R-:W-:Y:S02]  /*3800*/  UISETP.EQ.XOR UP1, UPT, UR8, 0x10, UP1 ;  /* 0x000000100800788c */ /* 0x000fe40008f22a70 */
[----:B------:R-:W-:Y:S02]  /*3810*/  USEL UR6, UR6, 0x1, UP0 ;  /* 0x0000000106067887 */ /* 0x000fe40008000000 */
[----:B--2---:R-:W-:Y:S02]  /*3820*/  ULEA UR4, UR4, UR5, 0x18 ;  /* 0x0000000504047291 */ /* 0x004fe4000f8ec0ff */
[----:B------:R-:W-:-:S02]  /*3830*/  UISETP.EQ.XOR UP1, UPT, UR6, 0x10, UP1 ;  /* 0x000000100600788c */ /* 0x000fc40008f22a70 */
[----:B------:R-:W-:Y:S02]  /*3840*/  UISETP.NE.AND UP0, UPT, UR6, 0x10, UPT ;  /* 0x000000100600788c */ /* 0x000fe4000bf05270 */
[----:B------:R-:W-:Y:S02]  /*3850*/  USEL UR5, URZ, 0x1, !UP1 ;  /* 0x00000001ff057887 */ /* 0x000fe4000c800000 */
[----:B------:R-:W-:-:S04]  /*3860*/  USEL UR6, UR6, URZ, UP0 ;  /* 0x000000ff06067287 */ /* 0x000fc80008000000 */
[----:B------:R-:W-:Y:S01]  /*3870*/  ULEA UR6, UR6, UR4, 0x3 ;  /* 0x0000000406067291 */ /* 0x000fe2000f8e18ff */
[----:B------:R-:W-:-:S04]  /*3880*/  LOP3.LUT R4, R4, UR5, RZ, 0x3c, !PT ;  /* 0x0000000504047c12 */ /* 0x000fc8000f8e3cff */
[----:B------:R-:W-:-:S04]  /*3890*/  SHF.L.U32 R6, R4, 0x1f, RZ ;  /* 0x0000001f04067819 */ /* 0x000fc800000006ff */
[----:B------:R-:W2:Y:S02]  /*38a0*/  SYNCS.PHASECHK.TRANS64.TRYWAIT P0, [UR6+0x90], R6 ;  /* 0x00009006ff0075a7 */ /* 0x000ea40008001106 */
[----:B--2---:R-:W-:Y:S05]  /*38b0*/  @!P0 BRA `(.L_x_38) ;  /* 0x0000006800bc8947 */ /* 0x004fea0003800000 */
.L_x_92:
[----:B------:R-:W-:Y:S02]  /*38c0*/  ELECT P0, URZ, PT ;  /* 0x0000000000ff782f */ /* 0x000fe40003800000 */
[----:B------:R-:W-:-:S11]  /*38d0*/  SHF.L.U32 R4, R5, 0x1f, RZ ;  /* 0x0000001f05047819 */ /* 0x000fd600000006ff */
[----:B-1----:R-:W-:-:S04]  /*38e0*/  @P0 IMAD.MOV.U32 R2, RZ, RZ, 0x3000 ;  /* 0x00003000ff020424 */ /* 0x002fc800078e00ff */
[----:B------:R1:W-:Y:S01]  /*38f0*/  @P0 SYNCS.ARRIVE.TRANS64 RZ, [UR6+0x10], R2 ;  /* 0x00001002ffff09a7 */ /* 0x0003e20008000006 */
[----:B------:R-:W2:Y:S02]  /*3900*/  SYNCS.PHASECHK.TRANS64.TRYWAIT P0, [UR4+0x8], R4 ;  /* 0x00000804ff0075a7 */ /* 0x000ea40008001104 */
[----:B-12---:R-:W-:Y:S05]  /*3910*/  @!P0 BRA `(.L_x_39) ;  /* 0x0000006800c08947 */ /* 0x006fea0003800000 */
.L_x_94:
[----:B------:R-:W-:-:S13]  /*3920*/  ELECT P0, URZ, PT ;  /* 0x0000000000ff782f */ /* 0x000fda0003800000 */
[----:B-1----:R-:W-:-:S04]  /*3930*/  @P0 MOV R2, 0x3000 ;  /* 0x0000300000020802 */ /* 0x002fc80000000f00 */
[----:B------:R1:W-:Y:S03]  /*3940*/  @P0 SYNCS.ARRIVE.TRANS64 RZ, [UR4], R2 ;  /* 0x00000002ffff09a7 */ /* 0x0003e60008000004 */
.L_x_5:
[----:B------:R-:W-:-:S13]  /*3950*/  ISETP.GT.AND P0, PT, R0, 0x3, PT ;  /* 0x000000030000780c */ /* 0x000fda0003f04270 */
[----:B------:R-:W-:Y:S05]  /*3960*/  @P0 BRA `(.L_x_3) ;  /* 0x0000004c00540947 */ /* 0x000fea0003800000 */
.L_x_40:
[----:B------:R-:W-:-:S08]  /*3970*/  NOP ;  /* 0x0000000000007918 */ /* 0x000fd00000000000 */
[----:B------:R-:W5:Y:S02]  /*3980*/  USETMAXREG.TRY_ALLOC.CTAPOOL UP0, 0xc0 ;  /* 0x000000c0000079c8 */ /* 0x000f640008000600 */
[----:B-----5:R-:W-:Y:S05]  /*3990*/  BRA.U !UP0, `(.L_x_40) ;  /* 0xfffffffd08f47547 */ /* 0x020fea000b83ffff */
[----:B------:R-:W5:Y:S01]  /*39a0*/  LDCU UR10, c[0x0][0x38c] ;  /* 0x00007180ff0a77ac */ /* 0x000f620008000800 */
[----:B------:R-:W-:Y:S01]  /*39b0*/  HFMA2 R139, -RZ, RZ, 0, 5.9604644775390625e-08 ;  /* 0x00000001ff8b7431 */ /* 0x000fe200000001ff */
[----:B------:R-:W4:Y:S01]  /*39c0*/  LDCU UR4, c[0x0][0x624] ;  /* 0x0000c480ff0477ac */ /* 0x000f220008000800 */
[----:B-----5:R-:W-:Y:S02]  /*39d0*/  UIADD3 UR5, UPT, UPT, -UR10, URZ, URZ ;  /* 0x000000ff0a057290 */ /* 0x020fe4000fffe1ff */
[----:B---3--:R-:W-:Y:S02]  /*39e0*/  UIADD3 UR8, UPT, UPT, UR10, -0x1, URZ ;  /* 0xffffffff0a087890 */ /* 0x008fe4000fffe0ff */
[----:B------:R-:W-:Y:S02]  /*39f0*/  USHF.R.S32.HI UR5, URZ, 0x1f, UR5 ;  /* 0x0000001fff057899 */ /* 0x000fe40008011405 */
[----:B------:R-:W-:Y:S02]  /*3a00*/  UISETP.GT.AND UP0, UPT, UR10, URZ, UPT ;  /* 0x000000ff0a00728c */ /* 0x000fe4000bf04270 */
[----:B------:R-:W-:-:S02]  /*3a10*/  USHF.R.S32.HI UR6, URZ, 0x1f, UR8 ;  /* 0x0000001fff067899 */ /* 0x000fc40008011408 */
[----:B------:R-:W-:Y:S02]  /*3a20*/  ULEA.HI UR5, UR5, -UR10, URZ, 0x7 ;  /* 0x8000000a05057291 */ /* 0x000fe4000f8f38ff */
[----:B------:R-:W-:Y:S02]  /*3a30*/  ULEA.HI UR6, UR6, UR8, URZ, 0x7 ;  /* 0x0000000806067291 */ /* 0x000fe4000f8f38ff */
[----:B------:R-:W-:Y:S02]  /*3a40*/  USHF.R.S32.HI UR5, URZ, 0x7, UR5 ;  /* 0x00000007ff057899 */ /* 0x000fe40008011405 */
[----:B------:R-:W-:Y:S02]  /*3a50*/  USHF.R.S32.HI UR9, URZ, 0x7, UR6 ;  /* 0x00000007ff097899 */ /* 0x000fe40008011406 */
[----:B------:R-:W-:Y:S02]  /*3a60*/  @!UP0 ULOP3.LUT UR9, URZ, UR5, URZ, 0x33, !UPT ;  /* 0x00000005ff098292 */ /* 0x000fe4000f8e33ff */
[----:B----4-:R-:W-:Y:S01]  /*3a70*/  UISETP.GE.AND UP0, UPT, UR23, UR4, UPT ;  /* 0x000000041700728c */ /* 0x010fe2000bf06270 */
[----:B------:R-:W-:Y:S08]  /*3a80*/  BAR.SYNC.DEFER_BLOCKING 0x2, 0x120 ;  /* 0x0084800000007b1d */ /* 0x000ff00000010000 */
[----:B------:R-:W-:Y:S05]  /*3a90*/  BRA.U UP0, `(.L_x_41) ;  /* 0x0000004900ec7547 */ /* 0x000fea000b800000 */
[----:B------:R-:W-:Y:S01]  /*3aa0*/  UISETP.LT.AND UP0, UPT, URZ, UR9, UPT ;  /* 0x00000009ff00728c */ /* 0x000fe2000bf01270 */
[----:B------:R-:W3:Y:S01]  /*3ab0*/  S2UR UR8, SR_CgaCtaId ;  /* 0x00000000000879c3 */ /* 0x000ee20000008800 */
[----:B------:R-:W-:Y:S01]  /*3ac0*/  SHF.R.S32.HI R3, RZ, 0x1f, R0 ;  /* 0x0000001fff037819 */ /* 0x000fe20000011400 */
[----:B------:R-:W-:Y:S01]  /*3ad0*/  IMAD.MOV.U32 R132, RZ, RZ, -0x1 ;  /* 0xffffffffff847424 */ /* 0x000fe200078e00ff */
[----:B------:R-:W-:Y:S01]  /*3ae0*/  USEL UR4, URZ, UR9, !UP0 ;  /* 0x00000009ff047287 */ /* 0x000fe2000c000000 */
[----:B------:R-:W-:Y:S01]  /*3af0*/  IMAD.MOV.U32 R139, RZ, RZ, 0x1 ;  /* 0x00000001ff8b7424 */ /* 0x000fe200078e00ff */
[----:B------:R-:W-:Y:S01]  /*3b00*/  LEA.HI R3, R3, R0, RZ, 0x2 ;  /* 0x0000000003037211 */ /* 0x000fe200078f10ff */
[----:B------:R-:W-:Y:S01]  /*3b10*/  IMAD.MOV.U32 R138, RZ, RZ, RZ ;  /* 0x000000ffff8a7224 */ /* 0x000fe200078e00ff */
[----:B------:R-:W-:Y:S01]  /*3b20*/  UIMAD UR10, UR4, -0x80, UR10 ;  /* 0xffffff80040a78a4 */ /* 0x000fe2000f8e020a */
[----:B------:R-:W4:Y:S01]  /*3b30*/  S2UR UR6, SR_CgaCtaId ;  /* 0x00000000000679c3 */ /* 0x000f220000008800 */
[----:B------:R-:W-:Y:S01]  /*3b40*/  LOP3.LUT R3, R3, 0xfffffffc, RZ, 0xc0, !PT ;  /* 0xfffffffc03037812 */ /* 0x000fe200078ec0ff */
[----:B------:R-:W-:Y:S01]  /*3b50*/  UMOV UR5, 0x400 ;  /* 0x0000040000057882 */ /* 0x000fe20000000000 */
[----:B------:R-:W-:-:S02]  /*3b60*/  UMOV UR4, 0x400 ;  /* 0x0000040000047882 */ /* 0x000fc40000000000 */
[----:B------:R-:W-:Y:S01]  /*3b70*/  IMAD R5, RZ, RZ, -UR10 ;  /* 0x8000000aff057e24 */ /* 0x000fe2000f8e02ff */
[----:B------:R-:W-:Y:S01]  /*3b80*/  IADD3 R3, PT, PT, R0, 0x3, -R3 ;  /* 0x0000000300037810 */ /* 0x000fe20007ffe803 */
[----:B------:R-:W-:-:S03]  /*3b90*/  UMOV UR10, URZ ;  /* 0x000000ff000a7c82 */ /* 0x000fc60008000000 */
[C---:B------:R-:W-:Y:S02]  /*3ba0*/  VIADDMNMX R135, R5.reuse, 0x20, RZ, !PT ;  /* 0x0000002005877846 */ /* 0x040fe400078001ff */
[C---:B--2---:R-:W-:Y:S02]  /*3bb0*/  VIADDMNMX R7, R5.reuse, 0x40, RZ, !PT ;  /* 0x0000004005077846 */ /* 0x044fe400078001ff */
[C---:B------:R-:W-:Y:S02]  /*3bc0*/  VIADDMNMX R133, R5.reuse, 0x60, RZ, !PT ;  /* 0x0000006005857846 */ /* 0x040fe400078001ff */
[----:B------:R-:W-:Y:S01]  /*3bd0*/  VIADDMNMX R5, R5, 0x80, RZ, !PT ;  /* 0x0000008005057846 */ /* 0x000fe200078001ff */
[----:B---3--:R-:W-:Y:S01]  /*3be0*/  ULEA UR8, UR8, UR5, 0x18 ;  /* 0x0000000508087291 */ /* 0x008fe2000f8ec0ff */
[--C-:B------:R-:W-:Y:S02]  /*3bf0*/  SHF.R.U32.HI R135, RZ, R135, R132.reuse ;  /* 0x00000087ff877219 */ /* 0x100fe40000011684 */
[----:B------:R-:W-:-:S02]  /*3c00*/  SHF.R.U32.HI R134, RZ, R7, R132 ;  /* 0x00000007ff867219 */ /* 0x000fc40000011684 */
[--C-:B------:R-:W-:Y:S02]  /*3c10*/  SHF.R.U32.HI R133, RZ, R133, R132.reuse ;  /* 0x00000085ff857219 */ /* 0x100fe40000011684 */
[----:B------:R-:W-:Y:S01]  /*3c20*/  SHF.R.U32.HI R132, RZ, R5, R132 ;  /* 0x00000005ff847219 */ /* 0x000fe20000011684 */
[----:B----4-:R-:W-:-:S12]  /*3c30*/  ULEA UR6, UR6, UR4, 0x18 ;  /* 0x0000000406067291 */ /* 0x010fd8000f8ec0ff */
.L_x_49:
[----:B-1----:R-:W-:Y:S02]  /*3c40*/  SHF.L.U32 R4, R139, 0x1f, RZ ;  /* 0x0000001f8b047819 */ /* 0x002fe400000006ff */
[----:B------:R-:W-:Y:S02]  /*3c50*/  SHF.L.U32 R6, R138, 0x1f, RZ ;  /* 0x0000001f8a067819 */ /* 0x000fe400000006ff */
[----:B------:R-:W2:Y:S02]  /*3c60*/  SYNCS.PHASECHK.TRANS64.TRYWAIT P0, [UR8+0x148], R4 ;  /* 0x00014804ff0075a7 */ /* 0x000ea40008001108 */
[----:B--23--:R-:W-:Y:S05]  /*3c70*/  @!P0 BRA `(.L_x_42) ;  /* 0x0000006800048947 */ /* 0x00cfea0003800000 */
.L_x_96:
[----:B------:R-:W2:Y:S01]  /*3c80*/  SYNCS.PHASECHK.TRANS64.TRYWAIT P0, [UR8+0x110], R6 ;  /* 0x00011006ff0075a7 */ /* 0x000ea20008001108 */
[----:B-1----:R-:W1:Y:S02]  /*3c90*/  S2R R2, SR_TID.X ;  /* 0x0000000000027919 */ /* 0x002e640000002100 */
[----:B-1----:R-:W-:-:S05]  /*3ca0*/  IMAD.U32 R137, R2, 0x10000, RZ ;  /* 0x0001000002897824 */ /* 0x002fca00078e00ff */
[----:B------:R-:W-:-:S04]  /*3cb0*/  LOP3.LUT R137, R137, 0x600000, RZ, 0xc0, !PT ;  /* 0x0060000089897812 */ /* 0x000fc800078ec0ff */
[----:B------:R-:W-:Y:S01]  /*3cc0*/  R2UR UR4, R137 ;  /* 0x00000000890472ca */ /* 0x000fe200000e0000 */
[----:B--2---:R-:W-:-:S14]  /*3cd0*/  @!P0 BRA `(.L_x_43) ;  /* 0x0000006800088947 */ /* 0x004fdc0003800000 */
.L_x_98:
[----:B------:R-:W2:Y:S01]  /*3ce0*/  LDTM.x32 R100, tmem[UR4] ;  /* 0x00000004006479ee */ /* 0x000ea200082c0000 */
[----:B------:R-:W-:Y:S01]  /*3cf0*/  LOP3.LUT R136, R137, 0x20, RZ, 0xfc, !PT ;  /* 0x0000002089887812 */ /* 0x000fe200078efcff */
[----:B------:R-:W3:Y:S01]  /*3d00*/  LDC R159, c[0x0][0x600] ;  /* 0x00018000ff9f7b82 */ /* 0x000ee20000000800 */
[----:B------:R-:W-:Y:S01]  /*3d10*/  R2P PR, R135, 0x7e ;  /* 0x0000007e87007804 */ /* 0x000fe20000000000 */
[----:B------:R-:W-:Y:S01]  /*3d20*/  UISETP.GE.AND UP0, UPT, UR9, 0x1, UPT ;  /* 0x000000010900788c */ /* 0x000fe2000bf06270 */
[----:B------:R-:W-:Y:S02]  /*3d30*/  R2UR UR4, R136 ;  /* 0x00000000880472ca */ /* 0x000fe400000e0000 */
[C---:B------:R-:W-:Y:S02]  /*3d40*/  LOP3.LUT R140, R137.reuse, 0x40, RZ, 0xfc, !PT ;  /* 0x00000040898c7812 */ /* 0x040fe400078efcff */
[----:B------:R-:W-:-:S09]  /*3d50*/  LOP3.LUT R141, R137, 0x60, RZ, 0xfc, !PT ;  /* 0x00000060898d7812 */ /* 0x000fd200078efcff */
[----:B------:R-:W4:Y:S01]  /*3d60*/  LDTM.x32 R68, tmem[UR4] ;  /* 0x00000004004479ee */ /* 0x000f2200082c0000 */
[----:B------:R-:W-:Y:S02]  /*3d70*/  R2UR UR4, R140 ;  /* 0x000000008c0472ca */ /* 0x000fe400000e0000 */
[----:B--2---:R-:W-:Y:S02]  /*3d80*/  SEL R101, R101, 0xff800000, P1 ;  /* 0xff80000065657807 */ /* 0x004fe40000800000 */
[----:B------:R-:W-:Y:S02]  /*3d90*/  SEL R102, R102, 0xff800000, P2 ;  /* 0xff80000066667807 */ /* 0x000fe40001000000 */
[----:B------:R-:W-:Y:S02]  /*3da0*/  SEL R103, R103, 0xff800000, P3 ;  /* 0xff80000067677807 */ /* 0x000fe40001800000 */
[----:B------:R-:W-:Y:S02]  /*3db0*/  SEL R104, R104, 0xff800000, P4 ;  /* 0xff80000068687807 */ /* 0x000fe40002000000 */
[----:B------:R-:W-:-:S03]  /*3dc0*/  SEL R105, R105, 0xff800000, P5 ;  /* 0xff80000069697807 */ /* 0x000fc60002800000 */
[----:B------:R-:W2:Y:S01]  /*3dd0*/  LDTM.x32 R36, tmem[UR4] ;  /* 0x00000004002479ee */ /* 0x000ea200082c0000 */
[----:B------:R-:W-:Y:S02]  /*3de0*/  SEL R106, R106, 0xff800000, P6 ;  /* 0xff8000006a6a7807 */ /* 0x000fe40003000000 */
[----:B------:R-:W-:Y:S02]  /*3df0*/  R2P PR, R135.B1, 0x7f ;  /* 0x0000007f87007804 */ /* 0x000fe40000001000 */
[----:B------:R-:W-:-:S03]  /*3e00*/  R2UR UR4, R141 ;  /* 0x000000008d0472ca */ /* 0x000fc600000e0000 */
[----:B------:R-:W-:Y:S02]  /*3e10*/  SEL R108, R108, 0xff800000, P0 ;  /* 0xff8000006c6c7807 */ /* 0x000fe40000000000 */
[----:B------:R-:W-:Y:S02]  /*3e20*/  SEL R109, R109, 0xff800000, P1 ;  /* 0xff8000006d6d7807 */ /* 0x000fe40000800000 */
[----:B------:R-:W-:Y:S02]  /*3e30*/  SEL R110, R110, 0xff800000, P2 ;  /* 0xff8000006e6e7807 */ /* 0x000fe40001000000 */
[----:B------:R-:W-:Y:S02]  /*3e40*/  SEL R111, R111, 0xff800000, P3 ;  /* 0xff8000006f6f7807 */ /* 0x000fe40001800000 */
[----:B------:R-:W-:Y:S02]  /*3e50*/  SEL R112, R112, 0xff800000, P4 ;  /* 0xff80000070707807 */ /* 0x000fe40002000000 */
[----:B------:R-:W-:Y:S01]  /*3e60*/  SEL R113, R113, 0xff800000, P5 ;  /* 0xff80000071717807 */ /* 0x000fe20002800000 */
[----:B-1----:R-:W1:Y:S01]  /*3e70*/  LDTM.x32 R4, tmem[UR4] ;  /* 0x00000004000479ee */ /* 0x002e6200082c0000 */
[----:B------:R-:W-:Y:S01]  /*3e80*/  SEL R114, R114, 0xff800000, P6 ;  /* 0xff80000072727807 */ /* 0x000fe20003000000 */
[----:B------:R5:W-:Y:S06]  /*3e90*/  BAR.ARV R3, 0x40 ;  /* 0x000100030000751d */ /* 0x000bec0000002000 */
[----:B------:R-:W-:-:S02]  /*3ea0*/  R2P PR, R135.B2, 0x7f ;  /* 0x0000007f87007804 */ /* 0x000fc40000002000 */
[----:B------:R-:W-:-:S03]  /*3eb0*/  R2UR UR4, R140 ;  /* 0x000000008c0472ca */ /* 0x000fc600000e0000 */
[----:B------:R-:W-:Y:S02]  /*3ec0*/  SEL R116, R116, 0xff800000, P0 ;  /* 0xff80000074747807 */ /* 0x000fe40000000000 */
[----:B------:R-:W-:Y:S02]  /*3ed0*/  SEL R117, R117, 0xff800000, P1 ;  /* 0xff80000075757807 */ /* 0x000fe40000800000 */
[----:B------:R-:W-:Y:S02]  /*3ee0*/  SEL R118, R118, 0xff800000, P2 ;  /* 0xff80000076767807 */ /* 0x000fe40001000000 */
[----:B------:R-:W-:Y:S02]  /*3ef0*/  SEL R119, R119, 0xff800000, P3 ;  /* 0xff80000077777807 */ /* 0x000fe40001800000 */
[----:B------:R-:W-:Y:S02]  /*3f00*/  SEL R120, R120, 0xff800000, P4 ;  /* 0xff80000078787807 */ /* 0x000fe40002000000 */
[----:B------:R-:W-:-:S02]  /*3f10*/  SEL R121, R121, 0xff800000, P5 ;  /* 0xff80000079797807 */ /* 0x000fc40002800000 */
[----:B------:R-:W-:Y:S02]  /*3f20*/  SEL R122, R122, 0xff800000, P6 ;  /* 0xff8000007a7a7807 */ /* 0x000fe40003000000 */
[----:B------:R-:W-:-:S05]  /*3f30*/  R2P PR, R135.B3, 0x7f ;  /* 0x0000007f87007804 */ /* 0x000fca0000003000 */
[----:B------:R-:W-:Y:S02]  /*3f40*/  SEL R125, R125, 0xff800000, P1 ;  /* 0xff8000007d7d7807 */ /* 0x000fe40000800000 */
[----:B------:R-:W-:Y:S02]  /*3f50*/  SEL R126, R126, 0xff800000, P2 ;  /* 0xff8000007e7e7807 */ /* 0x000fe40001000000 */
[----:B------:R-:W-:Y:S02]  /*3f60*/  SEL R127, R127, 0xff800000, P3 ;  /* 0xff8000007f7f7807 */ /* 0x000fe40001800000 */
[----:B------:R-:W-:Y:S02]  /*3f70*/  SEL R128, R128, 0xff800000, P4 ;  /* 0xff80000080807807 */ /* 0x000fe40002000000 */
[----:B------:R-:W-:Y:S02]  /*3f80*/  SEL R129, R129, 0xff800000, P5 ;  /* 0xff80000081817807 */ /* 0x000fe40002800000 */
[----:B------:R-:W-:-:S02]  /*3f90*/  SEL R130, R130, 0xff800000, P6 ;  /* 0xff80000082827807 */ /* 0x000fc40003000000 */
[----:B------:R-:W-:Y:S02]  /*3fa0*/  R2P PR, R134, 0x7e ;  /* 0x0000007e86007804 */ /* 0x000fe40000000000 */
[----:B------:R-:W-:-:S03]  /*3fb0*/  SEL R124, R124, 0xff800000, P0 ;  /* 0xff8000007c7c7807 */ /* 0x000fc60000000000 */
[----:B----4-:R-:W-:Y:S02]  /*3fc0*/  SEL R69, R69, 0xff800000, P1 ;  /* 0xff80000045457807 */ /* 0x010fe40000800000 */
[----:B------:R-:W-:Y:S02]  /*3fd0*/  SEL R70, R70, 0xff800000, P2 ;  /* 0xff80000046467807 */ /* 0x000fe40001000000 */
[----:B------:R-:W-:Y:S02]  /*3fe0*/  SEL R71, R71, 0xff800000, P3 ;  /* 0xff80000047477807 */ /* 0x000fe40001800000 */
[----:B------:R-:W-:Y:S02]  /*3ff0*/  SEL R72, R72, 0xff800000, P4 ;  /* 0xff80000048487807 */ /* 0x000fe40002000000 */
[----:B------:R-:W-:Y:S02]  /*4000*/  SEL R73, R73, 0xff800000, P5 ;  /* 0xff80000049497807 */ /* 0x000fe40002800000 */
[----:B------:R-:W-:-:S02]  /*4010*/  SEL R74, R74, 0xff800000, P6 ;  /* 0xff8000004a4a7807 */ /* 0x000fc40003000000 */
[----:B------:R-:W-:-:S05]  /*4020*/  R2P PR, R134.B1, 0x7f ;  /* 0x0000007f86007804 */ /* 0x000fca0000001000 */
        /* <DEDUP_REMOVED lines=24> */
[----:B--2---:R-:W-:Y:S02]  /*41b0*/  SEL R37, R37, 0xff800000, P1 ;  /* 0xff80000025257807 */ /* 0x004fe40000800000 */
        /* <DEDUP_REMOVED lines=30> */
[----:B-1----:R-:W-:Y:S02]  /*43a0*/  SEL R151, R5, 0xff800000, P1 ;  /* 0xff80000005977807 */ /* 0x002fe40000800000 */
[----:B------:R-:W-:Y:S02]  /*43b0*/  SEL R60, R6, 0xff800000, P2 ;  /* 0xff800000063c7807 */ /* 0x000fe40001000000 */
[----:B------:R-:W-:Y:S02]  /*43c0*/  SEL R61, R7, 0xff800000, P3 ;  /* 0xff800000073d7807 */ /* 0x000fe40001800000 */
[----:B------:R-:W-:Y:S02]  /*43d0*/  SEL R64, R8, 0xff800000, P4 ;  /* 0xff80000008407807 */ /* 0x000fe40002000000 */
[----:B------:R-:W-:Y:S02]  /*43e0*/  SEL R65, R9, 0xff800000, P5 ;  /* 0xff80000009417807 */ /* 0x000fe40002800000 */
[----:B------:R-:W-:-:S02]  /*43f0*/  SEL R58, R10, 0xff800000, P6 ;  /* 0xff8000000a3a7807 */ /* 0x000fc40003000000 */
[----:B------:R-:W-:Y:S02]  /*4400*/  R2P PR, R132.B1, 0x7f ;  /* 0x0000007f84007804 */ /* 0x000fe40000001000 */
[----:B------:R-:W-:Y:S02]  /*4410*/  LOP3.LUT R5, R135, 0x1, RZ, 0xc0, !PT ;  /* 0x0000000187057812 */ /* 0x000fe400078ec0ff */
[----:B------:R-:W-:Y:S02]  /*4420*/  FMNMX R7, R104, R105, !PT ;  /* 0x0000006968077209 */ /* 0x000fe40007800000 */
[----:B------:R-:W-:Y:S02]  /*4430*/  SEL R146, R12, 0xff800000, P0 ;  /* 0xff8000000c927807 */ /* 0x000fe40000000000 */
[----:B------:R-:W-:Y:S02]  /*4440*/  SEL R147, R13, 0xff800000, P1 ;  /* 0xff8000000d937807 */ /* 0x000fe40000800000 */
[----:B------:R-:W-:-:S02]  /*4450*/  SEL R148, R14, 0xff800000, P2 ;  /* 0xff8000000e947807 */ /* 0x000fc40001000000 */
[----:B------:R-:W-:Y:S02]  /*4460*/  SEL R149, R15, 0xff800000, P3 ;  /* 0xff8000000f957807 */ /* 0x000fe40001800000 */
[----:B------:R-:W-:Y:S02]  /*4470*/  SEL R16, R16, 0xff800000, P4 ;  /* 0xff80000010107807 */ /* 0x000fe40002000000 */
[----:B------:R-:W-:Y:S02]  /*4480*/  SEL R17, R17, 0xff800000, P5 ;  /* 0xff80000011117807 */ /* 0x000fe40002800000 */
[----:B------:R-:W-:Y:S02]  /*4490*/  SEL R18, R18, 0xff800000, P6 ;  /* 0xff80000012127807 */ /* 0x000fe40003000000 */
[----:B------:R-:W-:Y:S02]  /*44a0*/  R2P PR, R132.B2, 0x7f ;  /* 0x0000007f84007804 */ /* 0x000fe40000002000 */
[----:B------:R-:W-:-:S03]  /*44b0*/  FMNMX3 R7, R7, R112, R113, !PT ;  /* 0x0000007007077276 */ /* 0x000fc60007800071 */
[----:B------:R-:W-:Y:S02]  /*44c0*/  SEL R20, R20, 0xff800000, P0 ;  /* 0xff80000014147807 */ /* 0x000fe40000000000 */
[----:B------:R-:W-:Y:S02]  /*44d0*/  SEL R21, R21, 0xff800000, P1 ;  /* 0xff80000015157807 */ /* 0x000fe40000800000 */
[----:B------:R-:W-:Y:S02]  /*44e0*/  SEL R22, R22, 0xff800000, P2 ;  /* 0xff80000016167807 */ /* 0x000fe40001000000 */
[----:B------:R-:W-:Y:S02]  /*44f0*/  SEL R23, R23, 0xff800000, P3 ;  /* 0xff80000017177807 */ /* 0x000fe40001800000 */
[----:B------:R-:W-:Y:S02]  /*4500*/  SEL R24, R24, 0xff800000, P4 ;  /* 0xff80000018187807 */ /* 0x000fe40002000000 */
[----:B------:R-:W-:-:S02]  /*4510*/  SEL R25, R25, 0xff800000, P5 ;  /* 0xff80000019197807 */ /* 0x000fc40002800000 */
[----:B------:R-:W-:Y:S02]  /*4520*/  SEL R26, R26, 0xff800000, P6 ;  /* 0xff8000001a1a7807 */ /* 0x000fe40003000000 */
[----:B------:R-:W-:Y:S02]  /*4530*/  R2P PR, R132.B3, 0x7f ;  /* 0x0000007f84007804 */ /* 0x000fe40000003000 */
[----:B------:R-:W-:-:S03]  /*4540*/  FMNMX3 R7, R7, R120, R121, !PT ;  /* 0x0000007807077276 */ /* 0x000fc60007800079 */
[----:B------:R-:W-:Y:S02]  /*4550*/  SEL R28, R28, 0xff800000, P0 ;  /* 0xff8000001c1c7807 */ /* 0x000fe40000000000 */
[----:B------:R-:W-:Y:S02]  /*4560*/  ISETP.NE.U32.AND P0, PT, R5, 0x1, PT ;  /* 0x000000010500780c */ /* 0x000fe40003f05070 */
[----:B------:R-:W-:Y:S02]  /*4570*/  LOP3.LUT R5, R134, 0x1, RZ, 0xc0, !PT ;  /* 0x0000000186057812 */ /* 0x000fe400078ec0ff */
[----:B------:R-:W-:Y:S02]  /*4580*/  SEL R100, R100, 0xff800000, !P0 ;  /* 0xff80000064647807 */ /* 0x000fe40004000000 */
[----:B------:R-:W-:Y:S02]  /*4590*/  LOP3.LUT P0, RZ, R135, 0x80, RZ, 0xc0, !PT ;  /* 0x0000008087ff7812 */ /* 0x000fe4000780c0ff */
[----:B------:R-:W-:-:S02]  /*45a0*/  FMNMX3 R7, R7, R128, R129, !PT ;  /* 0x0000008007077276 */ /* 0x000fc40007800081 */
[----:B------:R-:W-:Y:S02]  /*45b0*/  SEL R107, R107, 0xff800000, P0 ;  /* 0xff8000006b6b7807 */ /* 0x000fe40000000000 */
[----:B------:R-:W-:Y:S02]  /*45c0*/  LOP3.LUT P0, RZ, R135, 0x8000, RZ, 0xc0, !PT ;  /* 0x0000800087ff7812 */ /* 0x000fe4000780c0ff */
[----:B------:R-:W-:Y:S02]  /*45d0*/  FMNMX R6, R106, R107, !PT ;  /* 0x0000006b6a067209 */ /* 0x000fe40007800000 */
[----:B------:R-:W-:Y:S02]  /*45e0*/  SEL R115, R115, 0xff800000, P0 ;  /* 0xff80000073737807 */ /* 0x000fe40000000000 */
[----:B------:R-:W-:Y:S02]  /*45f0*/  LOP3.LUT P0, RZ, R135, 0x800000, RZ, 0xc0, !PT ;  /* 0x0080000087ff7812 */ /* 0x000fe4000780c0ff */
[----:B------:R-:W-:-:S02]  /*4600*/  FMNMX3 R6, R6, R114, R115, !PT ;  /* 0x0000007206067276 */ /* 0x000fc40007800073 */
[----:B------:R-:W-:Y:S02]  /*4610*/  SEL R123, R123, 0xff800000, P0 ;  /* 0xff8000007b7b7807 */ /* 0x000fe40000000000 */
[----:B------:R-:W-:Y:S02]  /*4620*/  ISETP.GT.AND P0, PT, R135, -0x1, PT ;  /* 0xffffffff8700780c */ /* 0x000fe40003f04270 */
[----:B------:R-:W-:Y:S02]  /*4630*/  FMNMX3 R6, R6, R122, R123, !PT ;  /* 0x0000007a06067276 */ /* 0x000fe4000780007b */
[----:B------:R-:W-:Y:S02]  /*4640*/  SEL R131, R131, 0xff800000, !P0 ;  /* 0xff80000083837807 */ /* 0x000fe40004000000 */
[----:B------:R-:W-:Y:S02]  /*4650*/  ISETP.NE.U32.AND P0, PT, R5, 0x1, PT ;  /* 0x000000010500780c */ /* 0x000fe40003f05070 */
[----:B------:R-:W-:-:S02]  /*4660*/  LOP3.LUT R5, R133, 0x1, RZ, 0xc0, !PT ;  /* 0x0000000185057812 */ /* 0x000fc400078ec0ff */
[----:B------:R-:W-:Y:S02]  /*4670*/  SEL R68, R68, 0xff800000, !P0 ;  /* 0xff80000044447807 */ /* 0x000fe40004000000 */
[----:B------:R-:W-:Y:S02]  /*4680*/  LOP3.LUT P0, RZ, R134, 0x80, RZ, 0xc0, !PT ;  /* 0x0000008086ff7812 */ /* 0x000fe4000780c0ff */
[----:B------:R-:W-:Y:S02]  /*4690*/  FMNMX3 R6, R6, R130, R131, !PT ;  /* 0x0000008206067276 */ /* 0x000fe40007800083 */
[----:B------:R-:W-:Y:S02]  /*46a0*/  SEL R75, R75, 0xff800000, P0 ;  /* 0xff8000004b4b7807 */ /* 0x000fe40000000000 */
[----:B------:R-:W-:Y:S02]  /*46b0*/  LOP3.LUT P0, RZ, R134, 0x8000, RZ, 0xc0, !PT ;  /* 0x0000800086ff7812 */ /* 0x000fe4000780c0ff */
[----:B------:R-:W-:-:S02]  /*46c0*/  FMNMX3 R7, R7, R72, R73, !PT ;  /* 0x0000004807077276 */ /* 0x000fc40007800049 */
[----:B------:R-:W-:Y:S02]  /*46d0*/  SEL R83, R83, 0xff800000, P0 ;  /* 0xff80000053537807 */ /* 0x000fe40000000000 */
[----:B------:R-:W-:Y:S02]  /*46e0*/  LOP3.LUT P0, RZ, R134, 0x800000, RZ, 0xc0, !PT ;  /* 0x0080000086ff7812 */ /* 0x000fe4000780c0ff */
[----:B------:R-:W-:Y:S02]  /*46f0*/  FMNMX3 R6, R6, R74, R75, !PT ;  /* 0x0000004a06067276 */ /* 0x000fe4000780004b */
[----:B------:R-:W-:Y:S02]  /*4700*/  SEL R153, R91, 0xff800000, P0 ;  /* 0xff8000005b997807 */ /* 0x000fe40000000000 */
[----:B------:R-:W-:Y:S02]  /*4710*/  ISETP.GT.AND P0, PT, R134, -0x1, PT ;  /* 0xffffffff8600780c */ /* 0x000fe40003f04270 */
[----:B------:R-:W-:-:S02]  /*4720*/  FMNMX3 R7, R7, R80, R81, !PT ;  /* 0x0000005007077276 */ /* 0x000fc40007800051 */
[----:B------:R-:W-:Y:S02]  /*4730*/  SEL R99, R99, 0xff800000, !P0 ;  /* 0xff80000063637807 */ /* 0x000fe40004000000 */
[----:B------:R-:W-:Y:S02]  /*4740*/  ISETP.NE.U32.AND P0, PT, R5, 0x1, PT ;  /* 0x000000010500780c */ /* 0x000fe40003f05070 */
[----:B------:R-:W-:Y:S02]  /*4750*/  LOP3.LUT R5, R132, 0x1, RZ, 0xc0, !PT ;  /* 0x0000000184057812 */ /* 0x000fe400078ec0ff */
[----:B------:R-:W-:Y:S02]  /*4760*/  SEL R36, R36, 0xff800000, !P0 ;  /* 0xff80000024247807 */ /* 0x000fe40004000000 */
[----:B------:R-:W-:Y:S02]  /*4770*/  LOP3.LUT P0, RZ, R133, 0x80, RZ, 0xc0, !PT ;  /* 0x0000008085ff7812 */ /* 0x000fe4000780c0ff */
[----:B------:R-:W-:-:S02]  /*4780*/  FMNMX3 R6, R6, R82, R83, !PT ;  /* 0x0000005206067276 */ /* 0x000fc40007800053 */
[----:B------:R-:W-:Y:S02]  /*4790*/  SEL R43, R43, 0xff800000, P0 ;  /* 0xff8000002b2b7807 */ /* 0x000fe40000000000 */
[----:B------:R-:W-:Y:S02]  /*47a0*/  LOP3.LUT P0, RZ, R133, 0x8000, RZ, 0xc0, !PT ;  /* 0x0000800085ff7812 */ /* 0x000fe4000780c0ff */
[----:B------:R-:W-:Y:S02]  /*47b0*/  FMNMX3 R7, R7, R88, R89, !PT ;  /* 0x0000005807077276 */ /* 0x000fe40007800059 */
        /* <DEDUP_REMOVED lines=8> */
[----:B------:R-:W-:-:S02]  /*4840*/  FMNMX R5, R100, R101, !PT ;  /* 0x0000006564057209 */ /* 0x000fc40007800000 */
[----:B------:R-:W-:Y:S02]  /*4850*/  SEL R150, R4, 0xff800000, !P0 ;  /* 0xff80000004967807 */ /* 0x000fe40004000000 */
[----:B------:R-:W-:Y:S02]  /*4860*/  FMNMX R4, R102, R103, !PT ;  /* 0x0000006766047209 */ /* 0x000fe40007800000 */
[----:B------:R-:W-:Y:S02]  /*4870*/  FMNMX3 R5, R5, R108, R109, !PT ;  /* 0x0000006c05057276 */ /* 0x000fe4000780006d */
[----:B------:R-:W-:Y:S02]  /*4880*/  FMNMX3 R4, R4, R110, R111, !PT ;  /* 0x0000006e04047276 */ /* 0x000fe4000780006f */
[----:B------:R-:W-:Y:S02]  /*4890*/  FMNMX3 R5, R5, R116, R117, !PT ;  /* 0x0000007405057276 */ /* 0x000fe40007800075 */
[----:B------:R-:W-:-:S02]  /*48a0*/  FMNMX3 R4, R4, R118, R119, !PT ;  /* 0x0000007604047276 */ /* 0x000fc40007800077 */
[----:B------:R-:W-:Y:S02]  /*48b0*/  FMNMX3 R5, R5, R124, R125, !PT ;  /* 0x0000007c05057276 */ /* 0x000fe4000780007d */
[----:B------:R-:W-:Y:S02]  /*48c0*/  FMNMX3 R4, R4, R126, R127, !PT ;  /* 0x0000007e04047276 */ /* 0x000fe4000780007f */
        /* <DEDUP_REMOVED lines=19> */
[----:B------:R-:W-:Y:S02]  /*4a00*/  LOP3.LUT P0, RZ, R132, 0x80, RZ, 0xc0, !PT ;  /* 0x0000008084ff7812 */ /* 0x000fe4000780c0ff */
[----:B------:R-:W-:Y:S02]  /*4a10*/  FMNMX3 R5, R5, R142, R143, !PT ;  /* 0x0000008e05057276 */ /* 0x000fe4000780008f */
[----:B------:R-:W-:-:S02]  /*4a20*/  FMNMX3 R4, R4, R62, R63, !PT ;  /* 0x0000003e04047276 */ /* 0x000fc4000780003f */
[----:B------:R-:W-:Y:S02]  /*4a30*/  FMNMX3 R7, R7, R56, R57, !PT ;  /* 0x0000003807077276 */ /* 0x000fe40007800039 */
[----:B------:R-:W-:Y:S02]  /*4a40*/  FMNMX3 R6, R6, R90, R91, !PT ;  /* 0x0000005a06067276 */ /* 0x000fe4000780005b */
[----:B------:R-:W-:Y:S02]  /*4a50*/  SEL R59, R11, 0xff800000, P0 ;  /* 0xff8000000b3b7807 */ /* 0x000fe40000000000 */
        /* <DEDUP_REMOVED lines=12> */
[----:B------:R-:W-:Y:S02]  /*4b20*/  ISETP.GT.AND P0, PT, R132, -0x1, PT ;  /* 0xffffffff8400780c */ /* 0x000fe40003f04270 */
[----:B------:R-:W-:Y:S02]  /*4b30*/  SEL R29, R29, 0xff800000, P1 ;  /* 0xff8000001d1d7807 */ /* 0x000fe40000800000 */
[----:B------:R-:W-:-:S02]  /*4b40*/  SEL R154, R30, 0xff800000, P2 ;  /* 0xff8000001e9a7807 */ /* 0x000fc40001000000 */
[----:B------:R-:W-:Y:S02]  /*4b50*/  SEL R155, R31, 0xff800000, P3 ;  /* 0xff8000001f9b7807 */ /* 0x000fe40001800000 */
[----:B------:R-:W-:Y:S02]  /*4b60*/  FMNMX3 R5, R5, R20, R21, !PT ;  /* 0x0000001405057276 */ /* 0x000fe40007800015 */
[----:B------:R-:W-:Y:S02]  /*4b70*/  FMNMX3 R4, R4, R22, R23, !PT ;  /* 0x0000001604047276 */ /* 0x000fe40007800017 */
[----:B------:R-:W-:Y:S02]  /*4b80*/  FMNMX3 R7, R7, R16, R17, !PT ;  /* 0x0000001007077276 */ /* 0x000fe40007800011 */
[----:B------:R-:W-:Y:S02]  /*4b90*/  FMNMX3 R6, R6, R18, R19, !PT ;  /* 0x0000001206067276 */ /* 0x000fe40007800013 */
[----:B------:R-:W-:-:S02]  /*4ba0*/  SEL R35, R35, 0xff800000, !P0 ;  /* 0xff80000023237807 */ /* 0x000fc40004000000 */
[----:B------:R-:W-:Y:S02]  /*4bb0*/  SEL R156, R32, 0xff800000, P4 ;  /* 0xff800000209c7807 */ /* 0x000fe40002000000 */
[----:B------:R-:W-:Y:S02]  /*4bc0*/  SEL R157, R33, 0xff800000, P5 ;  /* 0xff800000219d7807 */ /* 0x000fe40002800000 */
[----:B------:R-:W-:Y:S02]  /*4bd0*/  SEL R34, R34, 0xff800000, P6 ;  /* 0xff80000022227807 */ /* 0x000fe40003000000 */
[----:B------:R-:W-:Y:S02]  /*4be0*/  FMNMX3 R5, R5, R28, R29, !PT ;  /* 0x0000001c05057276 */ /* 0x000fe4000780001d */
[----:B------:R-:W-:Y:S02]  /*4bf0*/  FMNMX3 R4, R4, R154, R155, !PT ;  /* 0x0000009a04047276 */ /* 0x000fe4000780009b */
[----:B------:R-:W-:-:S02]  /*4c00*/  FMNMX3 R7, R7, R24, R25, !PT ;  /* 0x0000001807077276 */ /* 0x000fc40007800019 */
[----:B------:R-:W-:Y:S02]  /*4c10*/  FMNMX3 R6, R6, R26, R27, !PT ;  /* 0x0000001a06067276 */ /* 0x000fe4000780001b */
[----:B------:R-:W-:Y:S02]  /*4c20*/  FMNMX R4, R5, R4, !PT ;  /* 0x0000000405047209 */ /* 0x000fe40007800000 */
[----:B------:R-:W-:Y:S02]  /*4c30*/  FMNMX3 R7, R7, R156, R157, !PT ;  /* 0x0000009c07077276 */ /* 0x000fe4000780009d */
[----:B------:R-:W-:-:S04]  /*4c40*/  FMNMX3 R6, R6, R34, R35, !PT ;  /* 0x0000002206067276 */ /* 0x000fc80007800023 */
[----:B------:R-:W-:-:S04]  /*4c50*/  FMNMX3 R158, R4, R7, R6, !PT ;  /* 0x00000007049e7276 */ /* 0x000fc80007800006 */
[----:B------:R-:W-:-:S04]  /*4c60*/  FSETP.NEU.AND P0, PT, R158, -INF , PT ;  /* 0xff8000009e00780b */ /* 0x000fc80003f0d000 */
[----:B------:R-:W-:Y:S02]  /*4c70*/  FSEL R160, R158, RZ, P0 ;  /* 0x000000ff9ea07208 */ /* 0x000fe40000000000 */
[----:B------:R-:W-:-:S03]  /*4c80*/  ELECT P0, URZ, PT ;  /* 0x0000000000ff782f */ /* 0x000fc60003800000 */
[----:B---3--:R-:W-:-:S04]  /*4c90*/  FFMA R160, -R160, R159, 8 ;  /* 0x41000000a0a07423 */ /* 0x008fc8000000019f */
[-CC-:B------:R-:W-:Y:S02]  /*4ca0*/  FFMA2 R30, R100.F32x2.HI_LO, R159.reuse.F32, R160.reuse.F32 ;  /* 0x0000009f641e7249 */ /* 0x180fe400012000a0 */
[-CC-:B------:R-:W-:Y:S02]  /*4cb0*/  FFMA2 R32, R102.F32x2.HI_LO, R159.reuse.F32, R160.reuse.F32 ;  /* 0x0000009f66207249 */ /* 0x180fe400012000a0 */
[-CC-:B------:R-:W-:Y:S02]  /*4cc0*/  FFMA2 R100, R104.F32x2.HI_LO, R159.reuse.F32, R160.reuse.F32 ;  /* 0x0000009f68647249 */ /* 0x180fe400012000a0 */
[-CC-:B------:R-:W-:Y:S01]  /*4cd0*/  FFMA2 R102, R106.F32x2.HI_LO, R159.reuse.F32, R160.reuse.F32 ;  /* 0x0000009f6a667249 */ /* 0x180fe200012000a0 */
[----:B------:R-:W-:Y:S01]  /*4ce0*/  MUFU.EX2 R30, R30 ;  /* 0x0000001e001e7308 */ /* 0x000fe20000000800 */
[-CC-:B------:R-:W-:Y:S02]  /*4cf0*/  FFMA2 R104, R108.F32x2.HI_LO, R159.reuse.F32, R160.reuse.F32 ;  /* 0x0000009f6c687249 */ /* 0x180fe400012000a0 */
[----:B------:R-:W-:-:S02]  /*4d00*/  FFMA2 R106, R110.F32x2.HI_LO, R159.F32, R160.F32 ;  /* 0x0000009f6e6a7249 */ /* 0x000fc400012000a0 */
[-CC-:B------:R-:W-:Y:S02]  /*4d10*/  FFMA2 R108, R112.F32x2.HI_LO, R159.reuse.F32, R160.reuse.F32 ;  /* 0x0000009f706c7249 */ /* 0x180fe400012000a0 */
[-CC-:B------:R-:W-:Y:S01]  /*4d20*/  FFMA2 R110, R114.F32x2.HI_LO, R159.reuse.F32, R160.reuse.F32 ;  /* 0x0000009f726e7249 */ /* 0x180fe200012000a0 */
[----:B------:R-:W-:Y:S01]  /*4d30*/  MUFU.EX2 R100, R100 ;  /* 0x0000006400647308 */ /* 0x000fe20000000800 */
[-CC-:B------:R-:W-:Y:S02]  /*4d40*/  FFMA2 R112, R116.F32x2.HI_LO, R159.reuse.F32, R160.reuse.F32 ;  /* 0x0000009f74707249 */ /* 0x180fe400012000a0 */
[-CC-:B------:R-:W-:Y:S02]  /*4d50*/  FFMA2 R114, R118.F32x2.HI_LO, R159.reuse.F32, R160.reuse.F32 ;  /* 0x0000009f76727249 */ /* 0x180fe400012000a0 */
[-CC-:B------:R-:W-:Y:S02]  /*4d60*/  FFMA2 R116, R120.F32x2.HI_LO, R159.reuse.F32, R160.reuse.F32 ;  /* 0x0000009f78747249 */ /* 0x180fe400012000a0 */
[-CC-:B------:R-:W-:Y:S01]  /*4d70*/  FFMA2 R118, R122.F32x2.HI_LO, R159.reuse.F32, R160.reuse.F32 ;  /* 0x0000009f7a767249 */ /* 0x180fe200012000a0 */
[----:B------:R-:W1:Y:S01]  /*4d80*/  MUFU.EX2 R101, R101 ;  /* 0x0000006500657308 */ /* 0x000e620000000800 */
[----:B------:R-:W-:-:S02]  /*4d90*/  FFMA2 R120, R124.F32x2.HI_LO, R159.F32, R160.F32 ;  /* 0x0000009f7c787249 */ /* 0x000fc400012000a0 */
[-CC-:B------:R-:W-:Y:S02]  /*4da0*/  FFMA2 R122, R126.F32x2.HI_LO, R159.reuse.F32, R160.reuse.F32 ;  /* 0x0000009f7e7a7249 */ /* 0x180fe400012000a0 */
[-CC-:B------:R-:W-:Y:S02]  /*4db0*/  FFMA2 R124, R128.F32x2.HI_LO, R159.reuse.F32, R160.reuse.F32 ;  /* 0x0000009f807c7249 */ /* 0x180fe400012000a0 */
[-CC-:B------:R-:W-:Y:S01]  /*4dc0*/  FFMA2 R126, R130.F32x2.HI_LO, R159.reuse.F32, R160.reuse.F32 ;  /* 0x0000009f827e7249 */ /* 0x180fe200012000a0 */
[----:B------:R-:W-:Y:S01]  /*4dd0*/  MUFU.EX2 R102, R102 ;  /* 0x0000006600667308 */ /* 0x000fe20000000800 */
[-CC-:B------:R-:W-:Y:S02]  /*4de0*/  FFMA2 R76, R76.F32x2.HI_LO, R159.reuse.F32, R160.reuse.F32 ;  /* 0x0000009f4c4c7249 */ /* 0x180fe400012000a0 */
[-CC-:B------:R-:W-:Y:S02]  /*4df0*/  FFMA2 R78, R78.F32x2.HI_LO, R159.reuse.F32, R160.reuse.F32 ;  /* 0x0000009f4e4e7249 */ /* 0x180fe400012000a0 */
[----:B------:R-:W-:-:S02]  /*4e00*/  FFMA2 R80, R80.F32x2.HI_LO, R159.F32, R160.F32 ;  /* 0x0000009f50507249 */ /* 0x000fc400012000a0 */
[-CC-:B------:R-:W-:Y:S01]  /*4e10*/  FFMA2 R82, R82.F32x2.HI_LO, R159.reuse.F32, R160.reuse.F32 ;  /* 0x0000009f52527249 */ /* 0x180fe200012000a0 */
[----:B------:R-:W2:Y:S01]  /*4e20*/  MUFU.EX2 R103, R103 ;  /* 0x0000006700677308 */ /* 0x000ea20000000800 */
[----:B-1----:R-:W-:Y:S01]  /*4e30*/  F2FP.SATFINITE.E4M3.F32.PACK_AB_MERGE_C R9, R101, R100, RZ ;  /* 0x000000646509723e */ /* 0x002fe200048070ff */
[-CC-:B------:R-:W-:Y:S02]  /*4e40*/  FFMA2 R84, R84.F32x2.HI_LO, R159.reuse.F32, R160.reuse.F32 ;  /* 0x0000009f54547249 */ /* 0x180fe400012000a0 */
[-CC-:B------:R-:W-:Y:S02]  /*4e50*/  FFMA2 R86, R86.F32x2.HI_LO, R159.reuse.F32, R160.reuse.F32 ;  /* 0x0000009f56567249 */ /* 0x180fe400012000a0 */
[-CC-:B------:R-:W-:Y:S02]  /*4e60*/  FFMA2 R88, R88.F32x2.HI_LO, R159.reuse.F32, R160.reuse.F32 ;  /* 0x0000009f58587249 */ /* 0x180fe400012000a0 */
[----:B------:R-:W-:Y:S01]  /*4e70*/  MUFU.EX2 R104, R104 ;  /* 0x0000006800687308 */ /* 0x000fe20000000800 */
[-CC-:B------:R-:W-:Y:S01]  /*4e80*/  FFMA2 R128, R152.F32x2.HI_LO, R159.reuse.F32, R160.reuse.F32 ;  /* 0x0000009f98807249 */ /* 0x180fe200012000a0 */
[----:B------:R-:W-:Y:S01]  /*4e90*/  LOP3.LUT R152, R137, 0x48, RZ, 0xfc, !PT ;  /* 0x0000004889987812 */ /* 0x000fe200078efcff */
[-CC-:B------:R-:W-:Y:S01]  /*4ea0*/  FFMA2 R92, R92.F32x2.HI_LO, R159.reuse.F32, R160.reuse.F32 ;  /* 0x0000009f5c5c7249 */ /* 0x180fe200012000a0 */
[----:B------:R-:W-:Y:S01]  /*4eb0*/  LOP3.LUT R153, R137, 0x50, RZ, 0xfc, !PT ;  /* 0x0000005089997812 */ /* 0x000fe200078efcff */
[----:B------:R-:W-:-:S02]  /*4ec0*/  FFMA2 R94, R94.F32x2.HI_LO, R159.F32, R160.F32 ;  /* 0x0000009f5e5e7249 */ /* 0x000fc400012000a0 */
[-CC-:B------:R-:W-:Y:S01]  /*4ed0*/  FFMA2 R96, R96.F32x2.HI_LO, R159.reuse.F32, R160.reuse.F32 ;  /* 0x0000009f60607249 */ /* 0x180fe200012000a0 */
[----:B------:R-:W1:Y:S01]  /*4ee0*/  MUFU.EX2 R105, R105 ;  /* 0x0000006900697308 */ /* 0x000e620000000800 */
[----:B--2---:R-:W-:Y:S01]  /*4ef0*/  F2FP.SATFINITE.E4M3.F32.PACK_AB_MERGE_C R4, R103, R102, RZ ;  /* 0x000000666704723e */ /* 0x004fe200048070ff */
[-CC-:B------:R-:W-:Y:S02]  /*4f00*/  FFMA2 R98, R98.F32x2.HI_LO, R159.reuse.F32, R160.reuse.F32 ;  /* 0x0000009f62627249 */ /* 0x180fe400012000a0 */
[-C--:B------:R-:W-:Y:S01]  /*4f10*/  FFMA2 R68, R68.F32x2.HI_LO, R159.reuse.F32, R160.F32 ;  /* 0x0000009f44447249 */ /* 0x080fe200012000a0 */
[----:B------:R-:W-:Y:S01]  /*4f20*/  PRMT R9, R9, 0x5410, R4 ;  /* 0x0000541009097816 */ /* 0x000fe20000000004 */
[-CC-:B------:R-:W-:Y:S02]  /*4f30*/  FFMA2 R70, R70.F32x2.HI_LO, R159.reuse.F32, R160.reuse.F32 ;  /* 0x0000009f46467249 */ /* 0x180fe400012000a0 */
[----:B------:R-:W-:Y:S01]  /*4f40*/  MUFU.EX2 R106, R106 ;  /* 0x0000006a006a7308 */ /* 0x000fe20000000800 */
[----:B------:R-:W-:-:S02]  /*4f50*/  FFMA2 R72, R72.F32x2.HI_LO, R159.F32, R160.F32 ;  /* 0x0000009f48487249 */ /* 0x000fc400012000a0 */
[-CC-:B------:R-:W-:Y:S02]  /*4f60*/  FFMA2 R74, R74.F32x2.HI_LO, R159.reuse.F32, R160.reuse.F32 ;  /* 0x0000009f4a4a7249 */ /* 0x180fe400012000a0 */
[-CC-:B------:R-:W-:Y:S02]  /*4f70*/  FFMA2 R62, R62.F32x2.HI_LO, R159.reuse.F32, R160.reuse.F32 ;  /* 0x0000009f3e3e7249 */ /* 0x180fe400012000a0 */
[-CC-:B------:R-:W-:Y:S01]  /*4f80*/  FFMA2 R66, R66.F32x2.HI_LO, R159.reuse.F32, R160.reuse.F32 ;  /* 0x0000009f42427249 */ /* 0x180fe200012000a0 */
[----:B------:R-:W2:Y:S01]  /*4f90*/  MUFU.EX2 R107, R107 ;  /* 0x0000006b006b7308 */ /* 0x000ea20000000800 */
[----:B-1----:R-:W-:Y:S01]  /*4fa0*/  F2FP.SATFINITE.E4M3.F32.PACK_AB_MERGE_C R10, R105, R104, RZ ;  /* 0x00000068690a723e */ /* 0x002fe200048070ff */
[-CC-:B------:R-:W-:Y:S02]  /*4fb0*/  FFMA2 R60, R60.F32x2.HI_LO, R159.reuse.F32, R160.reuse.F32 ;  /* 0x0000009f3c3c7249 */ /* 0x180fe400012000a0 */
[-CC-:B------:R-:W-:Y:S02]  /*4fc0*/  FFMA2 R64, R64.F32x2.HI_LO, R159.reuse.F32, R160.reuse.F32 ;  /* 0x0000009f40407249 */ /* 0x180fe400012000a0 */
[----:B------:R-:W-:-:S02]  /*4fd0*/  FFMA2 R58, R58.F32x2.HI_LO, R159.F32, R160.F32 ;  /* 0x0000009f3a3a7249 */ /* 0x000fc400012000a0 */
[----:B------:R-:W-:Y:S01]  /*4fe0*/  MUFU.EX2 R108, R108 ;  /* 0x0000006c006c7308 */ /* 0x000fe20000000800 */
[-CC-:B------:R-:W-:Y:S02]  /*4ff0*/  FFMA2 R16, R16.F32x2.HI_LO, R159.reuse.F32, R160.reuse.F32 ;  /* 0x0000009f10107249 */ /* 0x180fe400012000a0 */
[-CC-:B------:R-:W-:Y:S02]  /*5000*/  FFMA2 R18, R18.F32x2.HI_LO, R159.reuse.F32, R160.reuse.F32 ;  /* 0x0000009f12127249 */ /* 0x180fe400012000a0 */
[-CC-:B------:R-:W-:Y:S02]  /*5010*/  FFMA2 R20, R20.F32x2.HI_LO, R159.reuse.F32, R160.reuse.F32 ;  /* 0x0000009f14147249 */ /* 0x180fe400012000a0 */
[-CC-:B------:R-:W-:Y:S01]  /*5020*/  FFMA2 R22, R22.F32x2.HI_LO, R159.reuse.F32, R160.reuse.F32 ;  /* 0x0000009f16167249 */ /* 0x180fe200012000a0 */
[----:B------:R-:W1:Y:S01]  /*5030*/  MUFU.EX2 R109, R109 ;  /* 0x0000006d006d7308 */ /* 0x000e620000000800 */
[----:B--2---:R-:W-:Y:S01]  /*5040*/  F2FP.SATFINITE.E4M3.F32.PACK_AB_MERGE_C R5, R107, R106, RZ ;  /* 0x0000006a6b05723e */ /* 0x004fe200048070ff */
[----:B------:R-:W-:-:S02]  /*5050*/  FFMA2 R24, R24.F32x2.HI_LO, R159.F32, R160.F32 ;  /* 0x0000009f18187249 */ /* 0x000fc400012000a0 */
[-CC-:B------:R-:W-:Y:S01]  /*5060*/  FFMA2 R26, R26.F32x2.HI_LO, R159.reuse.F32, R160.reuse.F32 ;  /* 0x0000009f1a1a7249 */ /* 0x180fe200012000a0 */
[----:B------:R-:W-:Y:S01]  /*5070*/  PRMT R10, R10, 0x5410, R5 ;  /* 0x000054100a0a7816 */ /* 0x000fe20000000005 */
[-CC-:B------:R-:W-:Y:S02]  /*5080*/  FFMA2 R28, R28.F32x2.HI_LO, R159.reuse.F32, R160.reuse.F32 ;  /* 0x0000009f1c1c7249 */ /* 0x180fe400012000a0 */
[----:B------:R-:W-:Y:S01]  /*5090*/  MUFU.EX2 R110, R110 ;  /* 0x0000006e006e7308 */ /* 0x000fe20000000800 */
[----:B------:R-:W-:-:S07]  /*50a0*/  FFMA2 R34, R34.F32x2.HI_LO, R159.F32, R160.F32 ;  /* 0x0000009f22227249 */ /* 0x000fce00012000a0 */
[----:B------:R-:W2:Y:S01]  /*50b0*/  MUFU.EX2 R111, R111 ;  /* 0x0000006f006f7308 */ /* 0x000ea20000000800 */
[----:B-1----:R-:W-:Y:S01]  /*50c0*/  F2FP.SATFINITE.E4M3.F32.PACK_AB_MERGE_C R11, R109, R108, RZ ;  /* 0x0000006c6d0b723e */ /* 0x002fe200048070ff */
[----:B------:R-:W-:-:S06]  /*50d0*/  FADD2 R100, R100.F32x2.HI_LO, R108.F32x2.HI_LO ;  /* 0x0000006c6464724b */ /* 0x000fcc0000000000 */
[----:B------:R-:W-:Y:S08]  /*50e0*/  MUFU.EX2 R112, R112 ;  /* 0x0000007000707308 */ /* 0x000ff00000000800 */
[----:B------:R-:W1:Y:S01]  /*50f0*/  MUFU.EX2 R113, R113 ;  /* 0x0000007100717308 */ /* 0x000e620000000800 */
[----:B--2---:R-:W-:Y:S01]  /*5100*/  F2FP.SATFINITE.E4M3.F32.PACK_AB_MERGE_C R4, R111, R110, RZ ;  /* 0x0000006e6f04723e */ /* 0x004fe200048070ff */
[----:B------:R-:W-:-:S03]  /*5110*/  FADD2 R102, R102.F32x2.HI_LO, R110.F32x2.HI_LO ;  /* 0x0000006e6666724b */ /* 0x000fc60000000000 */
[----:B------:R-:W-:-:S03]  /*5120*/  PRMT R11, R11, 0x5410, R4 ;  /* 0x000054100b0b7816 */ /* 0x000fc60000000004 */
[----:B------:R-:W-:Y:S08]  /*5130*/  MUFU.EX2 R114, R114 ;  /* 0x0000007200727308 */ /* 0x000ff00000000800 */
[----:B------:R-:W2:Y:S01]  /*5140*/  MUFU.EX2 R115, R115 ;  /* 0x0000007300737308 */ /* 0x000ea20000000800 */
[----:B-1----:R-:W-:-:S07]  /*5150*/  F2FP.SATFINITE.E4M3.F32.PACK_AB_MERGE_C R12, R113, R112, RZ ;  /* 0x00000070710c723e */ /* 0x002fce00048070ff */
[----:B------:R-:W-:Y:S08]  /*5160*/  MUFU.EX2 R116, R116 ;  /* 0x0000007400747308 */ /* 0x000ff00000000800 */
[----:B------:R-:W1:Y:S01]  /*5170*/  MUFU.EX2 R117, R117 ;  /* 0x0000007500757308 */ /* 0x000e620000000800 */
[----:B--2---:R-:W-:-:S04]  /*5180*/  F2FP.SATFINITE.E4M3.F32.PACK_AB_MERGE_C R5, R115, R114, RZ ;  /* 0x000000727305723e */ /* 0x004fc800048070ff */
[----:B------:R-:W-:-:S03]  /*5190*/  PRMT R12, R12, 0x5410, R5 ;  /* 0x000054100c0c7816 */ /* 0x000fc60000000005 */
[----:B------:R-:W-:Y:S08]  /*51a0*/  MUFU.EX2 R118, R118 ;  /* 0x0000007600767308 */ /* 0x000ff00000000800 */
[----:B------:R-:W2:Y:S01]  /*51b0*/  MUFU.EX2 R119, R119 ;  /* 0x0000007700777308 */ /* 0x000ea20000000800 */
[----:B-1----:R-:W-:Y:S01]  /*51c0*/  F2FP.SATFINITE.E4M3.F32.PACK_AB_MERGE_C R13, R117, R116, RZ ;  /* 0x00000074750d723e */ /* 0x002fe200048070ff */
[----:B------:R-:W-:-:S06]  /*51d0*/  FADD2 R100, R100.F32x2.HI_LO, R116.F32x2.HI_LO ;  /* 0x000000746464724b */ /* 0x000fcc0000000000 */
[----:B------:R-:W1:Y:S08]  /*51e0*/  MUFU.EX2 R31, R31 ;  /* 0x0000001f001f7308 */ /* 0x000e700000000800 */
[----:B------:R-:W-:Y:S01]  /*51f0*/  MUFU.EX2 R32, R32 ;  /* 0x0000002000207308 */ /* 0x000fe20000000800 */
[----:B--2---:R-:W-:Y:S01]  /*5200*/  F2FP.SATFINITE.E4M3.F32.PACK_AB_MERGE_C R4, R119, R118, RZ ;  /* 0x000000767704723e */ /* 0x004fe200048070ff */
[----:B------:R-:W-:-:S03]  /*5210*/  FADD2 R102, R102.F32x2.HI_LO, R118.F32x2.HI_LO ;  /* 0x000000766666724b */ /* 0x000fc60000000000 */
[----:B------:R-:W-:-:S03]  /*5220*/  PRMT R13, R13, 0x5410, R4 ;  /* 0x000054100d0d7816 */ /* 0x000fc60000000004 */
[----:B------:R-:W2:Y:S01]  /*5230*/  MUFU.EX2 R33, R33 ;  /* 0x0000002100217308 */ /* 0x000ea20000000800 */
[C---:B-1----:R-:W-:Y:S01]  /*5240*/  F2FP.SATFINITE.E4M3.F32.PACK_AB_MERGE_C R8, R31.reuse, R30, RZ ;  /* 0x0000001e1f08723e */ /* 0x042fe200048070ff */
[----:B------:R-:W-:-:S04]  /*5250*/  FADD2 R30, R30.F32x2.HI_LO, R104.F32x2.HI_LO ;  /* 0x000000681e1e724b */ /* 0x000fc80000000000 */
[----:B------:R-:W-:Y:S02]  /*5260*/  FADD2 R30, R30.F32x2.HI_LO, R112.F32x2.HI_LO ;  /* 0x000000701e1e724b */ /* 0x000fe40000000000 */
[----:B------:R-:W-:Y:S08]  /*5270*/  MUFU.EX2 R120, R120 ;  /* 0x0000007800787308 */ /* 0x000ff00000000800 */
[----:B------:R-:W1:Y:S01]  /*5280*/  MUFU.EX2 R121, R121 ;  /* 0x0000007900797308 */ /* 0x000e620000000800 */
[C---:B--2---:R-:W-:Y:S01]  /*5290*/  F2FP.SATFINITE.E4M3.F32.PACK_AB_MERGE_C R7, R33.reuse, R32, RZ ;  /* 0x000000202107723e */ /* 0x044fe200048070ff */
[----:B------:R-:W-:-:S03]  /*52a0*/  FADD2 R32, R32.F32x2.HI_LO, R106.F32x2.HI_LO ;  /* 0x0000006a2020724b */ /* 0x000fc60000000000 */
[----:B------:R-:W-:Y:S01]  /*52b0*/  PRMT R8, R8, 0x5410, R7 ;  /* 0x0000541008087816 */ /* 0x000fe20000000007 */
[----:B------:R-:W-:Y:S02]  /*52c0*/  FADD2 R32, R32.F32x2.HI_LO, R114.F32x2.HI_LO ;  /* 0x000000722020724b */ /* 0x000fe40000000000 */
[----:B------:R-:W-:Y:S08]  /*52d0*/  MUFU.EX2 R122, R122 ;  /* 0x0000007a007a7308 */ /* 0x000ff00000000800 */
        /* <DEDUP_REMOVED lines=17> */
[----:B------:R-:W-:Y:S01]  /*53f0*/  MUFU.EX2 R78, R78 ;  /* 0x0000004e004e7308 */ /* 0x000fe20000000800 */
[----:B------:R2:W-:Y:S01]  /*5400*/  STTM.x8 tmem[UR4], R8 ;  /* 0x00000008000079ed */ /* 0x0005e200081c0004 */
[----:B------:R-:W-:-:S06]  /*5410*/  R2UR UR4, R152 ;  /* 0x00000000980472ca */ /* 0x000fcc00000e0000 */
[----:B------:R-:W3:Y:S01]  /*5420*/  MUFU.EX2 R79, R79 ;  /* 0x0000004f004f7308 */ /* 0x000ee20000000800 */
[----:B-1----:R-:W-:-:S07]  /*5430*/  F2FP.SATFINITE.E4M3.F32.PACK_AB_MERGE_C R6, R77, R76, RZ ;  /* 0x0000004c4d06723e */ /* 0x002fce00048070ff */
[----:B------:R-:W-:Y:S08]  /*5440*/  MUFU.EX2 R80, R80 ;  /* 0x0000005000507308 */ /* 0x000ff00000000800 */
[----:B------:R-:W1:Y:S01]  /*5450*/  MUFU.EX2 R81, R81 ;  /* 0x0000005100517308 */ /* 0x000e620000000800 */
[----:B---3--:R-:W-:-:S04]  /*5460*/  F2FP.SATFINITE.E4M3.F32.PACK_AB_MERGE_C R7, R79, R78, RZ ;  /* 0x0000004e4f07723e */ /* 0x008fc800048070ff */
        /* <DEDUP_REMOVED lines=34> */
[----:B--2---:R-:W-:Y:S01]  /*5690*/  F2FP.SATFINITE.E4M3.F32.PACK_AB_MERGE_C R14, R13, R12, RZ ;  /* 0x0000000c0d0e723e */ /* 0x004fe200048070ff */
[----:B------:R-:W-:-:S02]  /*56a0*/  FFMA2 R98, R144.F32x2.HI_LO, R159.F32, R160.F32 ;  /* 0x0000009f90627249 */ /* 0x000fc400012000a0 */
[-C--:B------:R-:W-:Y:S01]  /*56b0*/  FFMA2 R144, R148.F32x2.HI_LO, R159.reuse.F32, R160.F32 ;  /* 0x0000009f94907249 */ /* 0x080fe200012000a0 */
[----:B------:R-:W-:Y:S01]  /*56c0*/  PRMT R11, R11, 0x5410, R14 ;  /* 0x000054100b0b7816 */ /* 0x000fe2000000000e */
[-CC-:B------:R-:W-:Y:S02]  /*56d0*/  FFMA2 R14, R36.F32x2.HI_LO, R159.reuse.F32, R160.reuse.F32 ;  /* 0x0000009f240e7249 */ /* 0x180fe400012000a0 */
[----:B------:R-:W-:Y:S01]  /*56e0*/  MUFU.EX2 R70, R70 ;  /* 0x0000004600467308 */ /* 0x000fe20000000800 */
[-CC-:B------:R-:W-:Y:S02]  /*56f0*/  FFMA2 R36, R38.F32x2.HI_LO, R159.reuse.F32, R160.reuse.F32 ;  /* 0x0000009f26247249 */ /* 0x180fe400012000a0 */
[-CC-:B------:R-:W-:Y:S02]  /*5700*/  FFMA2 R38, R40.F32x2.HI_LO, R159.reuse.F32, R160.reuse.F32 ;  /* 0x0000009f28267249 */ /* 0x180fe400012000a0 */
[-CC-:B------:R-:W-:Y:S02]  /*5710*/  FFMA2 R40, R42.F32x2.HI_LO, R159.reuse.F32, R160.reuse.F32 ;  /* 0x0000009f2a287249 */ /* 0x180fe400012000a0 */
[-CC-:B------:R-:W-:Y:S01]  /*5720*/  FFMA2 R42, R44.F32x2.HI_LO, R159.reuse.F32, R160.reuse.F32 ;  /* 0x0000009f2c2a7249 */ /* 0x180fe200012000a0 */
[----:B------:R-:W2:Y:S01]  /*5730*/  MUFU.EX2 R71, R71 ;  /* 0x0000004700477308 */ /* 0x000ea20000000800 */
[-CC-:B------:R-:W-:Y:S01]  /*5740*/  FFMA2 R44, R46.F32x2.HI_LO, R159.reuse.F32, R160.reuse.F32 ;  /* 0x0000009f2e2c7249 */ /* 0x180fe200012000a0 */
[----:B-1----:R-:W-:Y:S01]  /*5750*/  F2FP.SATFINITE.E4M3.F32.PACK_AB_MERGE_C R4, R69, R68, RZ ;  /* 0x000000444504723e */ /* 0x002fe200048070ff */
        /* <DEDUP_REMOVED lines=13> */
[----:B------:R-:W-:Y:S01]  /*5830*/  FFMA2 R148, R156.F32x2.HI_LO, R159.F32, R160.F32 ;  /* 0x0000009f9c947249 */ /* 0x000fe200012000a0 */
[----:B------:R-:W-:Y:S01]  /*5840*/  LOP3.LUT R154, R137, 0x58, RZ, 0xfc, !PT ;  /* 0x00000058899a7812 */ /* 0x000fe200078efcff */
[----:B------:R-:W-:Y:S01]  /*5850*/  MUFU.EX2 R74, R74 ;  /* 0x0000004a004a7308 */ /* 0x000fe20000000800 */
[----:B------:R-:W-:Y:S02]  /*5860*/  FADD2 R30, R30.F32x2.HI_LO, R68.F32x2.HI_LO ;  /* 0x000000441e1e724b */ /* 0x000fe40000000000 */
[----:B------:R-:W-:Y:S02]  /*5870*/  FADD2 R32, R32.F32x2.HI_LO, R70.F32x2.HI_LO ;  /* 0x000000462020724b */ /* 0x000fe40000000000 */
[----:B------:R-:W-:Y:S02]  /*5880*/  FADD2 R30, R30.F32x2.HI_LO, R76.F32x2.HI_LO ;  /* 0x0000004c1e1e724b */ /* 0x000fe40000000000 */
[----:B------:R-:W-:Y:S01]  /*5890*/  FADD2 R32, R32.F32x2.HI_LO, R78.F32x2.HI_LO ;  /* 0x0000004e2020724b */ /* 0x000fe20000000000 */
[----:B------:R-:W2:Y:S01]  /*58a0*/  MUFU.EX2 R75, R75 ;  /* 0x0000004b004b7308 */ /* 0x000ea20000000800 */
[----:B-1----:R-:W-:Y:S01]  /*58b0*/  F2FP.SATFINITE.E4M3.F32.PACK_AB_MERGE_C R5, R73, R72, RZ ;  /* 0x000000484905723e */ /* 0x002fe200048070ff */
[----:B------:R-:W-:-:S02]  /*58c0*/  FADD2 R100, R100.F32x2.HI_LO, R72.F32x2.HI_LO ;  /* 0x000000486464724b */ /* 0x000fc40000000000 */
[----:B------:R-:W-:Y:S02]  /*58d0*/  FADD2 R30, R30.F32x2.HI_LO, R84.F32x2.HI_LO ;  /* 0x000000541e1e724b */ /* 0x000fe40000000000 */
[----:B------:R-:W-:Y:S02]  /*58e0*/  FADD2 R100, R100.F32x2.HI_LO, R80.F32x2.HI_LO ;  /* 0x000000506464724b */ /* 0x000fe40000000000 */
[----:B------:R-:W-:Y:S01]  /*58f0*/  MUFU.EX2 R14, R14 ;  /* 0x0000000e000e7308 */ /* 0x000fe20000000800 */
[----:B------:R-:W-:Y:S02]  /*5900*/  FADD2 R32, R32.F32x2.HI_LO, R86.F32x2.HI_LO ;  /* 0x000000562020724b */ /* 0x000fe40000000000 */
[----:B------:R-:W-:Y:S02]  /*5910*/  FADD2 R100, R100.F32x2.HI_LO, R88.F32x2.HI_LO ;  /* 0x000000586464724b */ /* 0x000fe40000000000 */
[----:B------:R-:W-:Y:S02]  /*5920*/  FADD2 R30, R30.F32x2.HI_LO, R92.F32x2.HI_LO ;  /* 0x0000005c1e1e724b */ /* 0x000fe40000000000 */
[----:B------:R-:W-:Y:S01]  /*5930*/  FADD2 R32, R32.F32x2.HI_LO, R94.F32x2.HI_LO ;  /* 0x0000005e2020724b */ /* 0x000fe20000000000 */
[----:B------:R-:W1:Y:S01]  /*5940*/  MUFU.EX2 R15, R15 ;  /* 0x0000000f000f7308 */ /* 0x000e620000000800 */
[----:B--2---:R-:W-:Y:S01]  /*5950*/  F2FP.SATFINITE.E4M3.F32.PACK_AB_MERGE_C R130, R75, R74, RZ ;  /* 0x0000004a4b82723e */ /* 0x004fe200048070ff */
[----:B------:R-:W-:-:S02]  /*5960*/  FADD2 R102, R102.F32x2.HI_LO, R74.F32x2.HI_LO ;  /* 0x0000004a6666724b */ /* 0x000fc40000000000 */
[----:B------:R-:W-:Y:S01]  /*5970*/  FADD2 R100, R100.F32x2.HI_LO, R96.F32x2.HI_LO ;  /* 0x000000606464724b */ /* 0x000fe20000000000 */
[----:B------:R-:W-:Y:S01]  /*5980*/  PRMT R5, R5, 0x5410, R130 ;  /* 0x0000541005057816 */ /* 0x000fe20000000082 */
[----:B------:R-:W-:Y:S02]  /*5990*/  FADD2 R102, R102.F32x2.HI_LO, R82.F32x2.HI_LO ;  /* 0x000000526666724b */ /* 0x000fe40000000000 */
[----:B------:R-:W-:Y:S01]  /*59a0*/  MUFU.EX2 R36, R36 ;  /* 0x0000002400247308 */ /* 0x000fe20000000800 */
[----:B------:R2:W-:Y:S01]  /*59b0*/  STTM.x8 tmem[UR4], R4 ;  /* 0x00000004000079ed */ /* 0x0005e200081c0004 */
[----:B------:R-:W-:Y:S01]  /*59c0*/  R2UR UR4, R153 ;  /* 0x00000000990472ca */ /* 0x000fe200000e0000 */
[----:B------:R-:W-:-:S04]  /*59d0*/  FADD2 R102, R102.F32x2.HI_LO, R128.F32x2.HI_LO ;  /* 0x000000806666724b */ /* 0x000fc80000000000 */
[----:B------:R-:W-:Y:S01]  /*59e0*/  FADD2 R102, R102.F32x2.HI_LO, R12.F32x2.HI_LO ;  /* 0x0000000c6666724b */ /* 0x000fe20000000000 */
[----:B------:R-:W3:Y:S01]  /*59f0*/  MUFU.EX2 R37, R37 ;  /* 0x0000002500257308 */ /* 0x000ee20000000800 */
[----:B-1----:R-:W-:-:S07]  /*5a00*/  FADD2 R30, R30.F32x2.HI_LO, R14.F32x2.HI_LO ;  /* 0x0000000e1e1e724b */ /* 0x002fce0000000000 */
[----:B------:R-:W-:Y:S08]  /*5a10*/  MUFU.EX2 R38, R38 ;  /* 0x0000002600267308 */ /* 0x000ff00000000800 */
[----:B------:R-:W1:Y:S01]  /*5a20*/  MUFU.EX2 R39, R39 ;  /* 0x0000002700277308 */ /* 0x000e620000000800 */
[----:B---3--:R-:W-:-:S07]  /*5a30*/  FADD2 R32, R32.F32x2.HI_LO, R36.F32x2.HI_LO ;  /* 0x000000242020724b */ /* 0x008fce0000000000 */
[----:B------:R-:W-:Y:S01]  /*5a40*/  MUFU.EX2 R40, R40 ;  /* 0x0000002800287308 */ /* 0x000fe20000000800 */
[----:B--2---:R-:W-:-:S07]  /*5a50*/  F2FP.SATFINITE.E4M3.F32.PACK_AB_MERGE_C R5, R37, R36, RZ ;  /* 0x000000242505723e */ /* 0x004fce00048070ff */
[----:B------:R-:W2:Y:S01]  /*5a60*/  MUFU.EX2 R41, R41 ;  /* 0x0000002900297308 */ /* 0x000ea20000000800 */
[----:B------:R-:W-:Y:S01]  /*5a70*/  F2FP.SATFINITE.E4M3.F32.PACK_AB_MERGE_C R4, R15, R14, RZ ;  /* 0x0000000e0f04723e */ /* 0x000fe200048070ff */
[----:B-1----:R-:W-:-:S03]  /*5a80*/  FADD2 R100, R100.F32x2.HI_LO, R38.F32x2.HI_LO ;  /* 0x000000266464724b */ /* 0x002fc60000000000 */
[----:B------:R-:W-:Y:S02]  /*5a90*/  PRMT R4, R4, 0x5410, R5 ;  /* 0x0000541004047816 */ /* 0x000fe40000000005 */
[----:B------:R-:W-:Y:S01]  /*5aa0*/  F2FP.SATFINITE.E4M3.F32.PACK_AB_MERGE_C R5, R39, R38, RZ ;  /* 0x000000262705723e */ /* 0x000fe200048070ff */
        /* <DEDUP_REMOVED lines=58> */
[----:B------:R-:W-:Y:S01]  /*5e50*/  PRMT R11, R11, 0x5410, R130 ;  /* 0x000054100b0b7816 */ /* 0x000fe20000000082 */
[----:B------:R-:W-:Y:S02]  /*5e60*/  FFMA2 R130, R150.F32x2.HI_LO, R159.F32, R160.F32 ;  /* 0x0000009f96827249 */ /* 0x000fe400012000a0 */
[----:B------:R-:W-:Y:S01]  /*5e70*/  IMAD.MOV.U32 R151, RZ, RZ, 0x1 ;  /* 0x00000001ff977424 */ /* 0x000fe200078e00ff */
[----:B------:R-:W-:Y:S01]  /*5e80*/  MUFU.EX2 R64, R64 ;  /* 0x0000004000407308 */ /* 0x000fe20000000800 */
[----:B------:R2:W-:Y:S01]  /*5e90*/  STTM.x8 tmem[UR4], R4 ;  /* 0x00000004000079ed */ /* 0x0005e200081c0004 */
[----:B------:R-:W-:Y:S01]  /*5ea0*/  R2UR UR4, R154 ;  /* 0x000000009a0472ca */ /* 0x000fe200000e0000 */
[----:B------:R-:W3:Y:S02]  /*5eb0*/  FENCE.VIEW.ASYNC.T ;  /* 0x00000000000073c6 */ /* 0x000ee40000000200 */
[----:B---3--:R5:W-:Y:S03]  /*5ec0*/  SYNCS.ARRIVE.TRANS64.ART0 RZ, [UR8+0x118], R151 ;  /* 0x00011897ffff79a7 */ /* 0x008be60008500008 */
[----:B------:R-:W-:Y:S01]  /*5ed0*/  MUFU.EX2 R130, R130 ;  /* 0x0000008200827308 */ /* 0x000fe20000000800 */
[----:B-1----:R-:W-:-:S07]  /*5ee0*/  FADD2 R32, R32.F32x2.HI_LO, R60.F32x2.HI_LO ;  /* 0x0000003c2020724b */ /* 0x002fce0000000000 */
[----:B------:R-:W1:Y:S08]  /*5ef0*/  MUFU.EX2 R131, R131 ;  /* 0x0000008300837308 */ /* 0x000e700000000800 */
[----:B------:R-:W3:Y:S08]  /*5f00*/  MUFU.EX2 R65, R65 ;  /* 0x0000004100417308 */ /* 0x000ef00000000800 */
[----:B------:R-:W-:Y:S01]  /*5f10*/  MUFU.EX2 R58, R58 ;  /* 0x0000003a003a7308 */ /* 0x000fe20000000800 */
[----:B-1----:R-:W-:Y:S01]  /*5f20*/  FADD2 R30, R30.F32x2.HI_LO, R130.F32x2.HI_LO ;  /* 0x000000821e1e724b */ /* 0x002fe20000000000 */
[----:B--2---:R-:W-:-:S06]  /*5f30*/  F2FP.SATFINITE.E4M3.F32.PACK_AB_MERGE_C R9, R61, R60, RZ ;  /* 0x0000003c3d09723e */ /* 0x004fcc00048070ff */
[----:B------:R-:W1:Y:S01]  /*5f40*/  MUFU.EX2 R59, R59 ;  /* 0x0000003b003b7308 */ /* 0x000e620000000800 */
[----:B------:R-:W-:Y:S01]  /*5f50*/  F2FP.SATFINITE.E4M3.F32.PACK_AB_MERGE_C R4, R131, R130, RZ ;  /* 0x000000828304723e */ /* 0x000fe200048070ff */
[----:B---3--:R-:W-:Y:S01]  /*5f60*/  FADD2 R100, R100.F32x2.HI_LO, R64.F32x2.HI_LO ;  /* 0x000000406464724b */ /* 0x008fe20000000000 */
[----:B------:R-:W-:Y:S02]  /*5f70*/  F2FP.SATFINITE.E4M3.F32.PACK_AB_MERGE_C R5, R65, R64, RZ ;  /* 0x000000404105723e */ /* 0x000fe400048070ff */
[----:B------:R-:W-:-:S03]  /*5f80*/  PRMT R4, R4, 0x5410, R9 ;  /* 0x0000541004047816 */ /* 0x000fc60000000009 */
[----:B------:R-:W-:Y:S08]  /*5f90*/  MUFU.EX2 R142, R142 ;  /* 0x0000008e008e7308 */ /* 0x000ff00000000800 */
[----:B------:R-:W2:Y:S01]  /*5fa0*/  MUFU.EX2 R143, R143 ;  /* 0x0000008f008f7308 */ /* 0x000ea20000000800 */
[----:B-1----:R-:W-:Y:S01]  /*5fb0*/  F2FP.SATFINITE.E4M3.F32.PACK_AB_MERGE_C R8, R59, R58, RZ ;  /* 0x0000003a3b08723e */ /* 0x002fe200048070ff */
[----:B------:R-:W-:-:S03]  /*5fc0*/  FADD2 R102, R102.F32x2.HI_LO, R58.F32x2.HI_LO ;  /* 0x0000003a6666724b */ /* 0x000fc60000000000 */
[----:B------:R-:W-:-:S03]  /*5fd0*/  PRMT R5, R5, 0x5410, R8 ;  /* 0x0000541005057816 */ /* 0x000fc60000000008 */
[----:B------:R-:W-:Y:S08]  /*5fe0*/  MUFU.EX2 R144, R144 ;  /* 0x0000009000907308 */ /* 0x000ff00000000800 */
[----:B------:R-:W1:Y:S01]  /*5ff0*/  MUFU.EX2 R145, R145 ;  /* 0x0000009100917308 */ /* 0x000e620000000800 */
[----:B--2---:R-:W-:Y:S01]  /*6000*/  F2FP.SATFINITE.E4M3.F32.PACK_AB_MERGE_C R6, R143, R142, RZ ;  /* 0x0000008e8f06723e */ /* 0x004fe200048070ff */
[----:B------:R-:W-:-:S06]  /*6010*/  FADD2 R30, R30.F32x2.HI_LO, R142.F32x2.HI_LO ;  /* 0x0000008e1e1e724b */ /* 0x000fcc0000000000 */
        /* <DEDUP_REMOVED lines=40> */
[----:B------:R-:W-:Y:S01]  /*62a0*/  PRMT R10, R10, 0x5410, R11 ;  /* 0x000054100a0a7816 */ /* 0x000fe2000000000b */
[----:B------:R-:W-:Y:S02]  /*62b0*/  FADD2 R30, R30.F32x2.HI_LO, R32.F32x2.HI_LO ;  /* 0x000000201e1e724b */ /* 0x000fe40000000000 */
[----:B------:R-:W-:Y:S08]  /*62c0*/  MUFU.EX2 R34, R34 ;  /* 0x0000002200227308 */ /* 0x000ff00000000800 */
[----:B------:R-:W1:Y:S01]  /*62d0*/  MUFU.EX2 R35, R35 ;  /* 0x0000002300237308 */ /* 0x000e620000000800 */
[----:B--2---:R-:W-:Y:S01]  /*62e0*/  F2FP.SATFINITE.E4M3.F32.PACK_AB_MERGE_C R11, R149, R148, RZ ;  /* 0x00000094950b723e */ /* 0x004fe200048070ff */
[----:B------:R-:W-:Y:S01]  /*62f0*/  FADD2 R100, R100.F32x2.HI_LO, R148.F32x2.HI_LO ;  /* 0x000000946464724b */ /* 0x000fe20000000000 */
[----:B-1----:R-:W-:Y:S01]  /*6300*/  F2FP.SATFINITE.E4M3.F32.PACK_AB_MERGE_C R150, R35, R34, RZ ;  /* 0x000000222396723e */ /* 0x002fe200048070ff */
[----:B------:R-:W-:-:S03]  /*6310*/  FADD2 R102, R102.F32x2.HI_LO, R34.F32x2.HI_LO ;  /* 0x000000226666724b */ /* 0x000fc60000000000 */
[----:B------:R-:W-:Y:S01]  /*6320*/  PRMT R11, R11, 0x5410, R150 ;  /* 0x000054100b0b7816 */ /* 0x000fe20000000096 */
[----:B------:R-:W-:Y:S01]  /*6330*/  FADD2 R100, R100.F32x2.HI_LO, R102.F32x2.HI_LO ;  /* 0x000000666464724b */ /* 0x000fe20000000000 */
[----:B------:R-:W-:Y:S02]  /*6340*/  LOP3.LUT R150, R139, 0x1, RZ, 0x3c, !PT ;  /* 0x000000018b967812 */ /* 0x000fe400078e3cff */
[----:B------:R5:W-:Y:S01]  /*6350*/  STTM.x8 tmem[UR4], R4 ;  /* 0x00000004000079ed */ /* 0x000be200081c0004 */
[----:B------:R-:W1:Y:S02]  /*6360*/  FENCE.VIEW.ASYNC.T ;  /* 0x00000000000073c6 */ /* 0x000e640000000200 */
[----:B-1----:R-:W-:Y:S01]  /*6370*/  NOP ;  /* 0x0000000000007918 */ /* 0x002fe20000000000 */
[----:B------:R-:W-:Y:S01]  /*6380*/  IMAD.U32 R150, R150, -0x80000000, RZ ;  /* 0x8000000096967824 */ /* 0x000fe200078e00ff */
[----:B------:R5:W-:Y:S01]  /*6390*/  @P0 SYNCS.ARRIVE.TRANS64.ART0 RZ, [UR8+0x120], R151 ;  /* 0x00012097ffff09a7 */ /* 0x000be20008500008 */
[----:B------:R-:W-:-:S02]  /*63a0*/  FADD2 R30, R30.F32x2.HI_LO, R100.F32x2.HI_LO ;  /* 0x000000641e1e724b */ /* 0x000fc40000000000 */
[----:B------:R-:W1:Y:S02]  /*63b0*/  SYNCS.PHASECHK.TRANS64.TRYWAIT P0, [UR8+0x148], R150 ;  /* 0x00014896ff0075a7 */ /* 0x000e640008001108 */
[----:B-1---5:R-:W-:Y:S05]  /*63c0*/  @!P0 BRA `(.L_x_44) ;  /* 0x0000004000688947 */ /* 0x022fea0003800000 */
.L_x_100:
[----:B------:R-:W-:Y:S01]  /*63d0*/  FADD R155, R30, R31 ;  /* 0x0000001f1e9b7221 */ /* 0x000fe20000000000 */
[----:B------:R-:W-:Y:S01]  /*63e0*/  LOP3.LUT R138, R138, 0x1, RZ, 0x3c, !PT ;  /* 0x000000018a8a7812 */ /* 0x000fe200078e3cff */
[----:B------:R-:W-:Y:S06]  /*63f0*/  BRA.U !UP0, `(.L_x_45) ;  /* 0x0000002108687547 */ /* 0x000fec000b800000 */
[----:B------:R-:W-:Y:S01]  /*6400*/  MOV R161, R158 ;  /* 0x0000009e00a17202 */ /* 0x000fe20000000f00 */
[----:B------:R-:W-:Y:S01]  /*6410*/  UMOV UR11, URZ ;  /* 0x000000ff000b7c82 */ /* 0x000fe20008000000 */
.L_x_48:
[----:B------:R-:W-:Y:S02]  /*6420*/  SHF.L.U32 R6, R138, 0x1f, RZ ;  /* 0x0000001f8a067819 */ /* 0x000fe400000006ff */
[----:B------:R-:W-:Y:S02]  /*6430*/  R2UR UR4, R137 ;  /* 0x00000000890472ca */ /* 0x000fe400000e0000 */
[----:B------:R-:W2:Y:S02]  /*6440*/  SYNCS.PHASECHK.TRANS64.TRYWAIT P0, [UR8+0x110], R6 ;  /* 0x00011006ff0075a7 */ /* 0x000ea40008001108 */
[----:B--2---:R-:W-:Y:S11]  /*6450*/  @!P0 BRA `(.L_x_46) ;  /* 0x0000004000608947 */ /* 0x004ff60003800000 */
.L_x_102:
[----:B------:R-:W2:Y:S01]  /*6460*/  LDTM.x32 R100, tmem[UR4] ;  /* 0x00000004006479ee */ /* 0x000ea200082c0000 */
[----:B------:R-:W-:Y:S01]  /*6470*/  R2UR UR4, R136 ;  /* 0x00000000880472ca */ /* 0x000fe200000e0000 */
[----:B------:R-:W3:Y:S01]  /*6480*/  LDC R164, c[0x0][0x600] ;  /* 0x00018000ffa47b82 */ /* 0x000ee20000000800 */
[----:B------:R-:W-:Y:S01]  /*6490*/  R2UR UR5, R140 ;  /* 0x000000008c0572ca */ /* 0x000fe200000e0000 */
[----:B------:R-:W-:-:S10]  /*64a0*/  IMAD.MOV.U32 R162, RZ, RZ, 0x3d9df09d ;  /* 0x3d9df09dffa27424 */ /* 0x000fd400078e00ff */
[----:B------:R-:W4:Y:S01]  /*64b0*/  LDTM.x32 R68, tmem[UR4] ;  /* 0x00000004004479ee */ /* 0x000f2200082c0000 */
[----:B------:R-:W-:Y:S01]  /*64c0*/  R2UR UR4, R141 ;  /* 0x000000008d0472ca */ /* 0x000fe200000e0000 */
[----:B------:R-:W5:Y:S01]  /*64d0*/  LDTM.x32 R36, tmem[UR5] ;  /* 0x00000005002479ee */ /* 0x000f6200082c0000 */
[----:B--2---:R-:W-:Y:S02]  /*64e0*/  FMNMX3 R145, R161, R100, R101, !PT ;  /* 0x00000064a1917276 */ /* 0x004fe40007800065 */
[----:B------:R-:W-:Y:S02]  /*64f0*/  FMNMX R160, R102, R103, !PT ;  /* 0x0000006766a07209 */ /* 0x000fe40007800000 */
[----:B------:R-:W-:-:S07]  /*6500*/  FMNMX3 R145, R145, R108, R109, !PT ;  /* 0x0000006c91917276 */ /* 0x000fce000780006d */
[----:B-1----:R-:W1:Y:S01]  /*6510*/  LDTM.x32 R4, tmem[UR4] ;  /* 0x00000004000479ee */ /* 0x002e6200082c0000 */
[----:B------:R-:W-:Y:S02]  /*6520*/  FMNMX3 R160, R160, R110, R111, !PT ;  /* 0x0000006ea0a07276 */ /* 0x000fe4000780006f */
[----:B------:R-:W-:Y:S02]  /*6530*/  FMNMX R142, R104, R105, !PT ;  /* 0x00000069688e7209 */ /* 0x000fe40007800000 */
[----:B------:R-:W-:Y:S02]  /*6540*/  FMNMX R143, R106, R107, !PT ;  /* 0x0000006b6a8f7209 */ /* 0x000fe40007800000 */
        /* <DEDUP_REMOVED lines=8> */
[----:B----4-:R-:W-:-:S02]  /*65d0*/  FMNMX3 R145, R145, R68, R69, !PT ;  /* 0x0000004491917276 */ /* 0x010fc40007800045 */
        /* <DEDUP_REMOVED lines=15> */
[----:B-----5:R-:W-:Y:S02]  /*66d0*/  FMNMX3 R145, R145, R36, R37, !PT ;  /* 0x0000002491917276 */ /* 0x020fe40007800025 */
        /* <DEDUP_REMOVED lines=15> */
[----:B-1----:R-:W-:Y:S02]  /*67d0*/  FMNMX3 R145, R145, R4, R5, !PT ;  /* 0x0000000491917276 */ /* 0x002fe40007800005 */
        /* <DEDUP_REMOVED lines=15> */
[----:B------:R-:W-:-:S02]  /*68d0*/  FMNMX R160, R145, R160, !PT ;  /* 0x000000a091a07209 */ /* 0x000fc40007800000 */
[----:B------:R-:W-:Y:S02]  /*68e0*/  FMNMX3 R142, R142, R32, R33, !PT ;  /* 0x000000208e8e7276 */ /* 0x000fe40007800021 */
[----:B------:R-:W-:Y:S02]  /*68f0*/  FMNMX3 R143, R143, R34, R35, !PT ;  /* 0x000000228f8f7276 */ /* 0x000fe40007800023 */
[----:B------:R-:W-:Y:S02]  /*6900*/  R2UR UR4, R140 ;  /* 0x000000008c0472ca */ /* 0x000fe400000e0000 */
[----:B------:R-:W-:-:S04]  /*6910*/  FMNMX3 R160, R160, R142, R143, !PT ;  /* 0x0000008ea0a07276 */ /* 0x000fc8000780008f */
[----:B------:R-:W-:-:S04]  /*6920*/  FSETP.NEU.AND P0, PT, R160, -INF , PT ;  /* 0xff800000a000780b */ /* 0x000fc80003f0d000 */
[----:B------:R-:W-:Y:S02]  /*6930*/  FSEL R142, R160, RZ, P0 ;  /* 0x000000ffa08e7208 */ /* 0x000fe40000000000 */
[----:B------:R-:W-:-:S03]  /*6940*/  ELECT P0, URZ, PT ;  /* 0x0000000000ff782f */ /* 0x000fc60003800000 */
[----:B------:R-:W-:-:S04]  /*6950*/  FADD R143, -R142, R161 ;  /* 0x000000a18e8f7221 */ /* 0x000fc80000000100 */
[----:B---3--:R-:W-:-:S05]  /*6960*/  FMUL R150, R143, R164 ;  /* 0x000000a48f967220 */ /* 0x008fca0000400000 */
[----:B------:R-:W-:Y:S02]  /*6970*/  FSETP.GE.AND P1, PT, R150, -4, PT ;  /* 0xc08000009600780b */ /* 0x000fe40003f26000 */
[----:B------:R-:W1:Y:S02]  /*6980*/  MUFU.EX2 R150, R150 ;  /* 0x0000009600967308 */ /* 0x000e640000000800 */
[----:B------:R-:W-:-:S05]  /*6990*/  FSEL R165, R161, R142, P1 ;  /* 0x0000008ea1a57208 */ /* 0x000fca0000800000 */
[----:B------:R-:W-:-:S04]  /*69a0*/  FFMA R165, -R165, R164, 8 ;  /* 0x41000000a5a57423 */ /* 0x000fc800000001a4 */
[-CC-:B------:R-:W-:Y:S02]  /*69b0*/  FFMA2 R142, R100.F32x2.HI_LO, R164.reuse.F32, R165.reuse.F32 ;  /* 0x000000a4648e7249 */ /* 0x180fe400012000a5 */
[-CC-:B------:R-:W-:Y:S02]  /*69c0*/  FFMA2 R144, R102.F32x2.HI_LO, R164.reuse.F32, R165.reuse.F32 ;  /* 0x000000a466907249 */ /* 0x180fe400012000a5 */
[----:B------:R-:W-:Y:S02]  /*69d0*/  IMAD.SHL.U32 R103, R2, 0x4, RZ ;  /* 0x0000000402677824 */ /* 0x000fe400078e00ff */
[-CC-:B------:R-:W-:Y:S02]  /*69e0*/  FFMA2 R146, R104.F32x2.HI_LO, R164.reuse.F32, R165.reuse.F32 ;  /* 0x000000a468927249 */ /* 0x180fe400012000a5 */
[-CC-:B------:R-:W-:Y:S01]  /*69f0*/  FFMA2 R148, R106.F32x2.HI_LO, R164.reuse.F32, R165.reuse.F32 ;  /* 0x000000a46a947249 */ /* 0x180fe200012000a5 */
[----:B------:R-:W-:Y:S01]  /*6a00*/  MUFU.EX2 R142, R142 ;  /* 0x0000008e008e7308 */ /* 0x000fe20000000800 */
[-CC-:B------:R-:W-:Y:S01]  /*6a10*/  FFMA2 R108, R108.F32x2.HI_LO, R164.reuse.F32, R165.reuse.F32 ;  /* 0x000000a46c6c7249 */ /* 0x180fe200012000a5 */
[----:B------:R-:W-:Y:S01]  /*6a20*/  LOP3.LUT R103, R103, 0x1fc, RZ, 0xc0, !PT ;  /* 0x000001fc67677812 */ /* 0x000fe200078ec0ff */
[-CC-:B------:R-:W-:Y:S01]  /*6a30*/  FFMA2 R110, R110.F32x2.HI_LO, R164.reuse.F32, R165.reuse.F32 ;  /* 0x000000a46e6e7249 */ /* 0x180fe200012000a5 */
[----:B-1----:R-:W-:Y:S01]  /*6a40*/  FSEL R166, R150, 1, !P1 ;  /* 0x3f80000096a67808 */ /* 0x002fe20004800000 */
[----:B------:R-:W-:-:S02]  /*6a50*/  FFMA2 R112, R112.F32x2.HI_LO, R164.F32, R165.F32 ;  /* 0x000000a470707249 */ /* 0x000fc400012000a5 */
[-CC-:B------:R-:W-:Y:S01]  /*6a60*/  FFMA2 R114, R114.F32x2.HI_LO, R164.reuse.F32, R165.reuse.F32 ;  /* 0x000000a472727249 */ /* 0x180fe200012000a5 */
[----:B------:R-:W1:Y:S01]  /*6a70*/  MUFU.EX2 R143, R143 ;  /* 0x0000008f008f7308 */ /* 0x000e620000000800 */
[-CC-:B------:R-:W-:Y:S01]  /*6a80*/  FFMA2 R116, R116.F32x2.HI_LO, R164.reuse.F32, R165.reuse.F32 ;  /* 0x000000a474747249 */ /* 0x180fe200012000a5 */
[----:B------:R2:W-:Y:S01]  /*6a90*/  STS [R103+UR8+0x18c], R166 ;  /* 0x00018ca667007988 */ /* 0x0005e20008000808 */
[-CC-:B------:R-:W-:Y:S02]  /*6aa0*/  FFMA2 R118, R118.F32x2.HI_LO, R164.reuse.F32, R165.reuse.F32 ;  /* 0x000000a476767249 */ /* 0x180fe400012000a5 */
[-CC-:B------:R-:W-:Y:S02]  /*6ab0*/  FFMA2 R120, R120.F32x2.HI_LO, R164.reuse.F32, R165.reuse.F32 ;  /* 0x000000a478787249 */ /* 0x180fe400012000a5 */
[-CC-:B------:R-:W-:Y:S01]  /*6ac0*/  FFMA2 R122, R122.F32x2.HI_LO, R164.reuse.F32, R165.reuse.F32 ;  /* 0x000000a47a7a7249 */ /* 0x180fe200012000a5 */
[----:B------:R-:W-:Y:S01]  /*6ad0*/  MUFU.EX2 R144, R144 ;  /* 0x0000009000907308 */ /* 0x000fe20000000800 */
[----:B------:R-:W-:-:S02]  /*6ae0*/  FFMA2 R124, R124.F32x2.HI_LO, R164.F32, R165.F32 ;  /* 0x000000a47c7c7249 */ /* 0x000fc400012000a5 */
[-CC-:B------:R-:W-:Y:S02]  /*6af0*/  FFMA2 R126, R126.F32x2.HI_LO, R164.reuse.F32, R165.reuse.F32 ;  /* 0x000000a47e7e7249 */ /* 0x180fe400012000a5 */
[-CC-:B------:R-:W-:Y:S02]  /*6b00*/  FFMA2 R128, R128.F32x2.HI_LO, R164.reuse.F32, R165.reuse.F32 ;  /* 0x000000a480807249 */ /* 0x180fe400012000a5 */
[--C-:B------:R-:W-:Y:S01]  /*6b10*/  FFMA2 R130, R130.F32x2.HI_LO, R164.F32, R165.reuse.F32 ;  /* 0x000000a482827249 */ /* 0x100fe200012000a5 */
[----:B------:R-:W3:Y:S01]  /*6b20*/  MUFU.EX2 R145, R145 ;  /* 0x0000009100917308 */ /* 0x000ee20000000800 */
[----:B-1----:R-:W-:Y:S01]  /*6b30*/  F2FP.SATFINITE.E4M3.F32.PACK_AB_MERGE_C R100, R143, R142, RZ ;  /* 0x0000008e8f64723e */ /* 0x002fe200048070ff */
[-CC-:B------:R-:W-:Y:S02]  /*6b40*/  FFMA2 R80, R80.F32x2.HI_LO, R164.reuse.F32, R165.reuse.F32 ;  /* 0x000000a450507249 */ /* 0x180fe400012000a5 */
[-CC-:B------:R-:W-:Y:S02]  /*6b50*/  FFMA2 R96, R96.F32x2.HI_LO, R164.reuse.F32, R165.reuse.F32 ;  /* 0x000000a460607249 */ /* 0x180fe400012000a5 */
[-CC-:B------:R-:W-:Y:S01]  /*6b60*/  FFMA2 R98, R98.F32x2.HI_LO, R164.reuse.F32, R165.reuse.F32 ;  /* 0x000000a462627249 */ /* 0x180fe200012000a5 */
[----:B------:R-:W-:Y:S01]  /*6b70*/  FMNMX R80, R80, -127, !PT ;  /* 0xc2fe000050507809 */ /* 0x000fe20007800000 */
[----:B------:R-:W-:Y:S01]  /*6b80*/  MUFU.EX2 R146, R146 ;  /* 0x0000009200927308 */ /* 0x000fe20000000800 */
[----:B------:R-:W-:Y:S01]  /*6b90*/  FMNMX R81, R81, -127, !PT ;  /* 0xc2fe000051517809 */ /* 0x000fe20007800000 */
[-CC-:B------:R-:W-:Y:S01]  /*6ba0*/  FFMA2 R76, R76.F32x2.HI_LO, R164.reuse.F32, R165.reuse.F32 ;  /* 0x000000a44c4c7249 */ /* 0x180fe200012000a5 */
[----:B------:R-:W-:Y:S01]  /*6bb0*/  FMNMX R96, R96, -127, !PT ;  /* 0xc2fe000060607809 */ /* 0x000fe20007800000 */
[-CC-:B------:R-:W-:Y:S01]  /*6bc0*/  FFMA2 R78, R78.F32x2.HI_LO, R164.reuse.F32, R165.reuse.F32 ;  /* 0x000000a44e4e7249 */ /* 0x180fe200012000a5 */
[----:B------:R-:W-:Y:S01]  /*6bd0*/  FMNMX R97, R97, -127, !PT ;  /* 0xc2fe000061617809 */ /* 0x000fe20007800000 */
[--C-:B------:R-:W-:Y:S01]  /*6be0*/  FFMA2 R84, R84.F32x2.HI_LO, R164.F32, R165.reuse.F32 ;  /* 0x000000a454547249 */ /* 0x100fe200012000a5 */
[----:B------:R-:W-:Y:S01]  /*6bf0*/  FMNMX R98, R98, -127, !PT ;  /* 0xc2fe000062627809 */ /* 0x000fe20007800000 */
[----:B------:R-:W1:Y:S01]  /*6c00*/  MUFU.EX2 R147, R147 ;  /* 0x0000009300937308 */ /* 0x000e620000000800 */
[----:B---3--:R-:W-:Y:S01]  /*6c10*/  F2FP.SATFINITE.E4M3.F32.PACK_AB_MERGE_C R101, R145, R144, RZ ;  /* 0x000000909165723e */ /* 0x008fe200048070ff */
[-CC-:B------:R-:W-:Y:S01]  /*6c20*/  FFMA2 R86, R86.F32x2.HI_LO, R164.reuse.F32, R165.reuse.F32 ;  /* 0x000000a456567249 */ /* 0x180fe200012000a5 */
[----:B------:R-:W-:Y:S01]  /*6c30*/  FMNMX R99, R99, -127, !PT ;  /* 0xc2fe000063637809 */ /* 0x000fe20007800000 */
[-C--:B------:R-:W-:Y:S01]  /*6c40*/  FFMA2 R88, R88.F32x2.HI_LO, R164.reuse.F32, R165.F32 ;  /* 0x000000a458587249 */ /* 0x080fe200012000a5 */
[----:B------:R-:W-:Y:S01]  /*6c50*/  PRMT R100, R100, 0x5410, R101 ;  /* 0x0000541064647816 */ /* 0x000fe20000000065 */
[----:B------:R-:W-:-:S02]  /*6c60*/  FFMA2 R90, R90.F32x2.HI_LO, R164.F32, R165.F32 ;  /* 0x000000a45a5a7249 */ /* 0x000fc400012000a5 */
[----:B------:R-:W-:Y:S01]  /*6c70*/  MUFU.EX2 R148, R148 ;  /* 0x0000009400947308 */ /* 0x000fe20000000800 */
[-CC-:B------:R-:W-:Y:S02]  /*6c80*/  FFMA2 R94, R94.F32x2.HI_LO, R164.reuse.F32, R165.reuse.F32 ;  /* 0x000000a45e5e7249 */ /* 0x180fe400012000a5 */
[-CC-:B------:R-:W-:Y:S02]  /*6c90*/  FFMA2 R48, R48.F32x2.HI_LO, R164.reuse.F32, R165.reuse.F32 ;  /* 0x000000a430307249 */ /* 0x180fe400012000a5 */
[-CC-:B------:R-:W-:Y:S02]  /*6ca0*/  FFMA2 R66, R66.F32x2.HI_LO, R164.reuse.F32, R165.reuse.F32 ;  /* 0x000000a442427249 */ /* 0x180fe400012000a5 */
[--C-:B------:R-:W-:Y:S01]  /*6cb0*/  FFMA2 R44, R44.F32x2.HI_LO, R164.F32, R165.reuse.F32 ;  /* 0x000000a42c2c7249 */ /* 0x100fe200012000a5 */
[----:B------:R-:W3:Y:S01]  /*6cc0*/  MUFU.EX2 R149, R149 ;  /* 0x0000009500957308 */ /* 0x000ee20000000800 */
[----:B-1----:R-:W-:Y:S01]  /*6cd0*/  F2FP.SATFINITE.E4M3.F32.PACK_AB_MERGE_C R101, R147, R146, RZ ;  /* 0x000000929365723e */ /* 0x002fe200048070ff */
[-CC-:B------:R-:W-:Y:S01]  /*6ce0*/  FFMA2 R46, R46.F32x2.HI_LO, R164.reuse.F32, R165.reuse.F32 ;  /* 0x000000a42e2e7249 */ /* 0x180fe200012000a5 */
[----:B------:R-:W-:Y:S01]  /*6cf0*/  FMNMX R48, R48, -127, !PT ;  /* 0xc2fe000030307809 */ /* 0x000fe20007800000 */
[-CC-:B------:R-:W-:Y:S01]  /*6d00*/  FFMA2 R52, R52.F32x2.HI_LO, R164.reuse.F32, R165.reuse.F32 ;  /* 0x000000a434347249 */ /* 0x180fe200012000a5 */
[----:B------:R-:W-:Y:S01]  /*6d10*/  FMNMX R49, R49, -127, !PT ;  /* 0xc2fe000031317809 */ /* 0x000fe20007800000 */
[-CC-:B------:R-:W-:Y:S01]  /*6d20*/  FFMA2 R54, R54.F32x2.HI_LO, R164.reuse.F32, R165.reuse.F32 ;  /* 0x000000a436367249 */ /* 0x180fe200012000a5 */
[----:B------:R-:W-:Y:S01]  /*6d30*/  FMNMX R66, R66, -127, !PT ;  /* 0xc2fe000042427809 */ /* 0x000fe20007800000 */
[----:B------:R-:W-:Y:S01]  /*6d40*/  MUFU.EX2 R108, R108 ;  /* 0x0000006c006c7308 */ /* 0x000fe20000000800 */
[----:B------:R-:W-:Y:S01]  /*6d50*/  FMNMX R67, R67, -127, !PT ;  /* 0xc2fe000043437809 */ /* 0x000fe20007800000 */
[----:B------:R-:W-:-:S02]  /*6d60*/  FFMA2 R56, R56.F32x2.HI_LO, R164.F32, R165.F32 ;  /* 0x000000a438387249 */ /* 0x000fc400012000a5 */
[-CC-:B------:R-:W-:Y:S02]  /*6d70*/  FFMA2 R58, R58.F32x2.HI_LO, R164.reuse.F32, R165.reuse.F32 ;  /* 0x000000a43a3a7249 */ /* 0x180fe400012000a5 */
[--C-:B------:R-:W-:Y:S02]  /*6d80*/  FFMA2 R62, R62.F32x2.HI_LO, R164.F32, R165.reuse.F32 ;  /* 0x000000a43e3e7249 */ /* 0x100fe400012000a5 */
[----:B------:R-:W1:Y:S01]  /*6d90*/  MUFU.EX2 R109, R109 ;  /* 0x0000006d006d7308 */ /* 0x000e620000000800 */
[----:B---3--:R-:W-:Y:S01]  /*6da0*/  F2FP.SATFINITE.E4M3.F32.PACK_AB_MERGE_C R102, R149, R148, RZ ;  /* 0x000000949566723e */ /* 0x008fe200048070ff */
[-CC-:B------:R-:W-:Y:S02]  /*6db0*/  FFMA2 R10, R10.F32x2.HI_LO, R164.reuse.F32, R165.reuse.F32 ;  /* 0x000000a40a0a7249 */ /* 0x180fe400012000a5 */
[-CC-:B------:R-:W-:Y:S01]  /*6dc0*/  FFMA2 R12, R12.F32x2.HI_LO, R164.reuse.F32, R165.reuse.F32 ;  /* 0x000000a40c0c7249 */ /* 0x180fe200012000a5 */
[----:B------:R-:W-:Y:S01]  /*6dd0*/  PRMT R101, R101, 0x5410, R102 ;  /* 0x0000541065657816 */ /* 0x000fe20000000066 */
[----:B------:R-:W-:-:S02]  /*6de0*/  FFMA2 R14, R14.F32x2.HI_LO, R164.F32, R165.F32 ;  /* 0x000000a40e0e7249 */ /* 0x000fc400012000a5 */
[----:B------:R-:W-:Y:S01]  /*6df0*/  MUFU.EX2 R110, R110 ;  /* 0x0000006e006e7308 */ /* 0x000fe20000000800 */
[-CC-:B------:R-:W-:Y:S02]  /*6e00*/  FFMA2 R16, R16.F32x2.HI_LO, R164.reuse.F32, R165.reuse.F32 ;  /* 0x000000a410107249 */ /* 0x180fe400012000a5 */
[-CC-:B------:R-:W-:Y:S02]  /*6e10*/  FFMA2 R18, R18.F32x2.HI_LO, R164.reuse.F32, R165.reuse.F32 ;  /* 0x000000a412127249 */ /* 0x180fe400012000a5 */
[-CC-:B------:R-:W-:Y:S02]  /*6e20*/  FFMA2 R20, R20.F32x2.HI_LO, R164.reuse.F32, R165.reuse.F32 ;  /* 0x000000a414147249 */ /* 0x180fe400012000a5 */
[--C-:B------:R-:W-:Y:S01]  /*6e30*/  FFMA2 R22, R22.F32x2.HI_LO, R164.F32, R165.reuse.F32 ;  /* 0x000000a416167249 */ /* 0x100fe200012000a5 */
[----:B------:R-:W2:Y:S01]  /*6e40*/  MUFU.EX2 R111, R111 ;  /* 0x0000006f006f7308 */ /* 0x000ea20000000800 */
[----:B-1----:R-:W-:Y:S01]  /*6e50*/  F2FP.SATFINITE.E4M3.F32.PACK_AB_MERGE_C R102, R109, R108, RZ ;  /* 0x0000006c6d66723e */ /* 0x002fe200048070ff */
[----:B------:R-:W-:-:S02]  /*6e60*/  FFMA2 R24, R24.F32x2.HI_LO, R164.F32, R165.F32 ;  /* 0x000000a418187249 */ /* 0x000fc400012000a5 */
[-CC-:B------:R-:W-:Y:S02]  /*6e70*/  FFMA2 R26, R26.F32x2.HI_LO, R164.reuse.F32, R165.reuse.F32 ;  /* 0x000000a41a1a7249 */ /* 0x180fe400012000a5 */
[-CC-:B------:R-:W-:Y:S02]  /*6e80*/  FFMA2 R28, R28.F32x2.HI_LO, R164.reuse.F32, R165.reuse.F32 ;  /* 0x000000a41c1c7249 */ /* 0x180fe400012000a5 */
[----:B------:R-:W-:Y:S01]  /*6e90*/  MUFU.EX2 R112, R112 ;  /* 0x0000007000707308 */ /* 0x000fe20000000800 */
[----:B------:R-:W-:-:S07]  /*6ea0*/  FFMA2 R30, R30.F32x2.HI_LO, R164.F32, R165.F32 ;  /* 0x000000a41e1e7249 */ /* 0x000fce00012000a5 */
        /* <DEDUP_REMOVED lines=28> */
[----:B------:R-:W-:Y:S01]  /*7070*/  MUFU.EX2 R130, R130 ;  /* 0x0000008200827308 */ /* 0x000fe20000000800 */
[----:B--2---:R-:W-:-:S04]  /*7080*/  F2FP.SATFINITE.E4M3.F32.PACK_AB_MERGE_C R107, R127, R126, RZ ;  /* 0x0000007e7f6b723e */ /* 0x004fc800048070ff */
[----:B------:R-:W-:-:S03]  /*7090*/  PRMT R106, R106, 0x5410, R107 ;  /* 0x000054106a6a7816 */ /* 0x000fc6000000006b */
[----:B------:R-:W1:Y:S08]  /*70a0*/  MUFU.EX2 R131, R131 ;  /* 0x0000008300837308 */ /* 0x000e700000000800 */
[----:B------:R-:W2:Y:S08]  /*70b0*/  MUFU.EX2 R129, R129 ;  /* 0x0000008100817308 */ /* 0x000eb00000000800 */
[----:B------:R-:W-:Y:S01]  /*70c0*/  MUFU.EX2 R76, R76 ;  /* 0x0000004c004c7308 */ /* 0x000fe20000000800 */
[----:B-1----:R-:W-:-:S07]  /*70d0*/  F2FP.SATFINITE.E4M3.F32.PACK_AB_MERGE_C R150, R131, R130, RZ ;  /* 0x000000828396723e */ /* 0x002fce00048070ff */
[----:B------:R-:W-:Y:S01]  /*70e0*/  MUFU.EX2 R77, R77 ;  /* 0x0000004d004d7308 */ /* 0x000fe20000000800 */
[----:B--2---:R-:W-:-:S04]  /*70f0*/  F2FP.SATFINITE.E4M3.F32.PACK_AB_MERGE_C R107, R129, R128, RZ ;  /* 0x00000080816b723e */ /* 0x004fc800048070ff */
[----:B------:R-:W-:Y:S01]  /*7100*/  PRMT R107, R107, 0x5410, R150 ;  /* 0x000054106b6b7816 */ /* 0x000fe20000000096 */
[----:B------:R1:W-:Y:S06]  /*7110*/  BAR.ARV R3, 0x40 ;  /* 0x000100030000751d */ /* 0x0003ec0000002000 */
[----:B------:R-:W-:Y:S01]  /*7120*/  FADD2.RM R150, R80.F32x2.HI_LO, 12582912 ;  /* 0x4b4000005096744b */ /* 0x000fe20000204000 */
[----:B------:R-:W-:Y:S01]  /*7130*/  MUFU.EX2 R78, R78 ;  /* 0x0000004e004e7308 */ /* 0x000fe20000000800 */
[----:B------:R2:W-:Y:S01]  /*7140*/  STTM.x8 tmem[UR4], R100 ;  /* 0x00000064000079ed */ /* 0x0005e200081c0004 */
[----:B------:R-:W-:Y:S01]  /*7150*/  R2UR UR4, R152 ;  /* 0x00000000980472ca */ /* 0x000fe200000e0000 */
[----:B------:R-:W-:-:S04]  /*7160*/  FADD2 R156, R150.F32x2.HI_LO, -12582912 ;  /* 0xcb400000969c744b */ /* 0x000fc80000200000 */
[----:B------:R-:W-:Y:S01]  /*7170*/  FADD2 R156, R80.F32x2.HI_LO, -R156.F32x2.HI_LO ;  /* 0x8000009c509c724b */ /* 0x000fe20000000000 */
[----:B------:R-:W3:Y:S01]  /*7180*/  MUFU.EX2 R79, R79 ;  /* 0x0000004f004f7308 */ /* 0x000ee20000000800 */
[----:B------:R-:W-:Y:S02]  /*7190*/  FFMA2 R80, R68.F32x2.HI_LO, R164.F32, R165.F32 ;  /* 0x000000a444507249 */ /* 0x000fe400012000a5 */
[----:B------:R-:W-:-:S04]  /*71a0*/  FFMA2 R68, R156.F32x2.HI_LO, R162.F32, 0.22756439447402954102 ;  /* 0x3e6906a49c447449 */ /* 0x000fc800012000a2 */
[-C--:B------:R-:W-:Y:S01]  /*71b0*/  FFMA2 R68, R68.F32x2.HI_LO, R156.reuse.F32x2.HI_LO, 0.69514614343643188477 ;  /* 0x3f31f51944447449 */ /* 0x080fe2000020009c */
[----:B------:R-:W-:Y:S03]  /*71c0*/  MUFU.EX2 R80, R80 ;  /* 0x0000005000507308 */ /* 0x000fe60000000800 */
[----:B------:R-:W-:Y:S02]  /*71d0*/  FFMA2 R68, R68.F32x2.HI_LO, R156.F32x2.HI_LO, 1 ;  /* 0x3f80000044447449 */ /* 0x000fe4000020009c */
[----:B------:R-:W-:-:S03]  /*71e0*/  FADD2.RM R156, R98.F32x2.HI_LO, 12582912 ;  /* 0x4b400000629c744b */ /* 0x000fc60000204000 */
[----:B------:R-:W4:Y:S08]  /*71f0*/  MUFU.EX2 R81, R81 ;  /* 0x0000005100517308 */ /* 0x000f300000000800 */
[----:B------:R-:W-:Y:S01]  /*7200*/  MUFU.EX2 R84, R84 ;  /* 0x0000005400547308 */ /* 0x000fe20000000800 */
[-CC-:B--2---:R-:W-:Y:S02]  /*7210*/  FFMA2 R100, R70.F32x2.HI_LO, R164.reuse.F32, R165.reuse.F32 ;  /* 0x000000a446647249 */ /* 0x184fe400012000a5 */
[----:B------:R-:W-:-:S05]  /*7220*/  FFMA2 R70, R82.F32x2.HI_LO, R164.F32, R165.F32 ;  /* 0x000000a452467249 */ /* 0x000fca00012000a5 */
[----:B------:R-:W-:Y:S01]  /*7230*/  MUFU.EX2 R85, R85 ;  /* 0x0000005500557308 */ /* 0x000fe20000000800 */
[-CC-:B------:R-:W-:Y:S02]  /*7240*/  FFMA2 R82, R72.F32x2.HI_LO, R164.reuse.F32, R165.reuse.F32 ;  /* 0x000000a448527249 */ /* 0x180fe400012000a5 */
[----:B------:R-:W-:Y:S01]  /*7250*/  FFMA2 R102, R74.F32x2.HI_LO, R164.F32, R165.F32 ;  /* 0x000000a44a667249 */ /* 0x000fe200012000a5 */
[----:B------:R-:W-:Y:S01]  /*7260*/  FMNMX R72, R70, -127, !PT ;  /* 0xc2fe000046487809 */ /* 0x000fe20007800000 */
[----:B------:R-:W-:Y:S01]  /*7270*/  FADD2 R104, R156.F32x2.HI_LO, -12582912 ;  /* 0xcb4000009c68744b */ /* 0x000fe20000200000 */
[----:B------:R-:W-:Y:S02]  /*7280*/  FMNMX R73, R71, -127, !PT ;  /* 0xc2fe000047497809 */ /* 0x000fe40007800000 */
[----:B------:R-:W-:Y:S01]  /*7290*/  MUFU.EX2 R100, R100 ;  /* 0x0000006400647308 */ /* 0x000fe20000000800 */
[----:B------:R-:W-:Y:S02]  /*72a0*/  FADD2 R98, R98.F32x2.HI_LO, -R104.F32x2.HI_LO ;  /* 0x800000686262724b */ /* 0x000fe40000000000 */
[----:B------:R-:W-:-:S02]  /*72b0*/  FADD2.RM R106, R72.F32x2.HI_LO, 12582912 ;  /* 0x4b400000486a744b */ /* 0x000fc40000204000 */
[----:B------:R-:W-:Y:S02]  /*72c0*/  FFMA2 R104, R92.F32x2.HI_LO, R164.F32, R165.F32 ;  /* 0x000000a45c687249 */ /* 0x000fe400012000a5 */
[----:B------:R-:W-:Y:S01]  /*72d0*/  FADD2 R70, R106.F32x2.HI_LO, -12582912 ;  /* 0xcb4000006a46744b */ /* 0x000fe20000200000 */
[----:B------:R-:W2:Y:S01]  /*72e0*/  MUFU.EX2 R101, R101 ;  /* 0x0000006500657308 */ /* 0x000ea20000000800 */
[----:B------:R-:W-:Y:S02]  /*72f0*/  FFMA2 R158, R98.F32x2.HI_LO, R162.F32, 0.22756439447402954102 ;  /* 0x3e6906a4629e7449 */ /* 0x000fe400012000a2 */
[----:B------:R-:W-:Y:S02]  /*7300*/  FADD2 R70, R72.F32x2.HI_LO, -R70.F32x2.HI_LO ;  /* 0x800000464846724b */ /* 0x000fe40000000000 */
[----:B------:R-:W-:Y:S02]  /*7310*/  FFMA2 R158, R158.F32x2.HI_LO, R98.F32x2.HI_LO, 0.69514614343643188477 ;  /* 0x3f31f5199e9e7449 */ /* 0x000fe40000200062 */
[----:B------:R-:W-:Y:S01]  /*7320*/  FFMA2 R72, R70.F32x2.HI_LO, R162.F32, 0.22756439447402954102 ;  /* 0x3e6906a446487449 */ /* 0x000fe200012000a2 */
[----:B------:R-:W-:Y:S01]  /*7330*/  MUFU.EX2 R82, R82 ;  /* 0x0000005200527308 */ /* 0x000fe20000000800 */
[----:B------:R-:W-:-:S02]  /*7340*/  FFMA2 R158, R158.F32x2.HI_LO, R98.F32x2.HI_LO, 1 ;  /* 0x3f8000009e9e7449 */ /* 0x000fc40000200062 */
[----:B------:R-:W-:Y:S02]  /*7350*/  FFMA2 R72, R72.F32x2.HI_LO, R70.F32x2.HI_LO, 0.69514614343643188477 ;  /* 0x3f31f51948487449 */ /* 0x000fe40000200046 */
[----:B------:R-:W-:Y:S01]  /*7360*/  IMAD R92, R156, 0x800000, R158 ;  /* 0x008000009c5c7824 */ /* 0x000fe200078e029e */
[----:B------:R-:W-:Y:S01]  /*7370*/  FSEL R158, R161, R160, P1 ;  /* 0x000000a0a19e7208 */ /* 0x000fe20000800000 */
[----:B------:R-:W-:Y:S01]  /*7380*/  FFMA2 R70, R72.F32x2.HI_LO, R70.F32x2.HI_LO, 1 ;  /* 0x3f80000048467449 */ /* 0x000fe20000200046 */
[----:B------:R-:W-:Y:S01]  /*7390*/  MUFU.EX2 R83, R83 ;  /* 0x0000005300537308 */ /* 0x000fe20000000800 */
[----:B------:R-:W-:Y:S02]  /*73a0*/  FADD2.RM R72, R96.F32x2.HI_LO, 12582912 ;  /* 0x4b4000006048744b */ /* 0x000fe40000204000 */
[----:B------:R-:W-:Y:S02]  /*73b0*/  IMAD R93, R157, 0x800000, R159 ;  /* 0x008000009d5d7824 */ /* 0x000fe400078e029f */
[----:B------:R-:W-:-:S02]  /*73c0*/  IMAD R106, R106, 0x800000, R70 ;  /* 0x008000006a6a7824 */ /* 0x000fc400078e0246 */
[----:B------:R-:W-:Y:S02]  /*73d0*/  FADD2 R74, R72.F32x2.HI_LO, -12582912 ;  /* 0xcb400000484a744b */ /* 0x000fe40000200000 */
[----:B------:R-:W-:Y:S01]  /*73e0*/  IMAD R107, R107, 0x800000, R71 ;  /* 0x008000006b6b7824 */ /* 0x000fe200078e0247 */
[----:B---3--:R-:W-:Y:S01]  /*73f0*/  F2FP.SATFINITE.E4M3.F32.PACK_AB_MERGE_C R71, R79, R78, RZ ;  /* 0x0000004e4f47723e */ /* 0x008fe200048070ff */
[----:B------:R-:W-:Y:S01]  /*7400*/  MUFU.EX2 R102, R102 ;  /* 0x0000006600667308 */ /* 0x000fe20000000800 */
[----:B------:R-:W-:-:S04]  /*7410*/  FADD2 R74, R96.F32x2.HI_LO, -R74.F32x2.HI_LO ;  /* 0x8000004a604a724b */ /* 0x000fc80000000000 */
[----:B------:R-:W-:-:S03]  /*7420*/  FFMA2 R96, R74.F32x2.HI_LO, R162.F32, 0.22756439447402954102 ;  /* 0x3e6906a44a607449 */ /* 0x000fc600012000a2 */
[----:B------:R-:W3:Y:S01]  /*7430*/  MUFU.EX2 R103, R103 ;  /* 0x0000006700677308 */ /* 0x000ee20000000800 */
[----:B------:R-:W-:-:S04]  /*7440*/  FFMA2 R96, R96.F32x2.HI_LO, R74.F32x2.HI_LO, 0.69514614343643188477 ;  /* 0x3f31f51960607449 */ /* 0x000fc8000020004a */
[----:B------:R-:W-:Y:S02]  /*7450*/  FFMA2 R74, R96.F32x2.HI_LO, R74.F32x2.HI_LO, 1 ;  /* 0x3f800000604a7449 */ /* 0x000fe4000020004a */
[----:B------:R-:W-:Y:S01]  /*7460*/  IMAD R96, R150, 0x800000, R68 ;  /* 0x0080000096607824 */ /* 0x000fe200078e0244 */
[----:B----4-:R-:W-:Y:S01]  /*7470*/  F2FP.SATFINITE.E4M3.F32.PACK_AB_MERGE_C R68, R81, R80, RZ ;  /* 0x000000505144723e */ /* 0x010fe200048070ff */
[----:B------:R-:W-:Y:S01]  /*7480*/  MUFU.EX2 R86, R86 ;  /* 0x0000005600567308 */ /* 0x000fe20000000800 */
[----:B------:R-:W-:Y:S01]  /*7490*/  IMAD R97, R151, 0x800000, R69 ;  /* 0x0080000097617824 */ /* 0x000fe200078e0245 */
[----:B--2---:R-:W-:Y:S01]  /*74a0*/  F2FP.SATFINITE.E4M3.F32.PACK_AB_MERGE_C R69, R101, R100, RZ ;  /* 0x000000646545723e */ /* 0x004fe200048070ff */
[----:B------:R-:W-:Y:S01]  /*74b0*/  IMAD R98, R72, 0x800000, R74 ;  /* 0x0080000048627824 */ /* 0x000fe200078e024a */
[----:B------:R-:W-:Y:S01]  /*74c0*/  F2FP.SATFINITE.E4M3.F32.PACK_AB_MERGE_C R72, R85, R84, RZ ;  /* 0x000000545548723e */ /* 0x000fe200048070ff */
[----:B------:R-:W-:Y:S01]  /*74d0*/  IMAD R99, R73, 0x800000, R75 ;  /* 0x0080000049637824 */ /* 0x000fe200078e024b */
[----:B------:R-:W-:-:S02]  /*74e0*/  PRMT R68, R68, 0x5410, R69 ;  /* 0x0000541044447816 */ /* 0x000fc40000000045 */
[----:B------:R-:W2:Y:S01]  /*74f0*/  MUFU.EX2 R87, R87 ;  /* 0x0000005700577308 */ /* 0x000ea20000000800 */
[----:B---3--:R-:W-:Y:S02]  /*7500*/  F2FP.SATFINITE.E4M3.F32.PACK_AB_MERGE_C R70, R103, R102, RZ ;  /* 0x000000666746723e */ /* 0x008fe400048070ff */
[----:B------:R-:W-:Y:S02]  /*7510*/  F2FP.SATFINITE.E4M3.F32.PACK_AB_MERGE_C R69, R83, R82, RZ ;  /* 0x000000525345723e */ /* 0x000fe400048070ff */
[----:B------:R-:W-:Y:S02]  /*7520*/  F2FP.SATFINITE.E4M3.F32.PACK_AB_MERGE_C R150, R107, R106, RZ ;  /* 0x0000006a6b96723e */ /* 0x000fe400048070ff */
[----:B------:R-:W-:Y:S01]  /*7530*/  PRMT R69, R69, 0x5410, R70 ;  /* 0x0000541045457816 */ /* 0x000fe20000000046 */
[----:B------:R-:W-:Y:S01]  /*7540*/  MUFU.EX2 R88, R88 ;  /* 0x0000005800587308 */ /* 0x000fe20000000800 */
[----:B------:R-:W-:Y:S02]  /*7550*/  F2FP.SATFINITE.E4M3.F32.PACK_AB_MERGE_C R70, R77, R76, RZ ;  /* 0x0000004c4d46723e */ /* 0x000fe400048070ff */
[----:B------:R-:W-:-:S02]  /*7560*/  F2FP.SATFINITE.E4M3.F32.PACK_AB_MERGE_C R75, R99, R98, RZ ;  /* 0x00000062634b723e */ /* 0x000fc400048070ff */
[----:B------:R-:W-:-:S03]  /*7570*/  PRMT R70, R70, 0x5410, R71 ;  /* 0x0000541046467816 */ /* 0x000fc60000000047 */
[----:B------:R-:W3:Y:S01]  /*7580*/  MUFU.EX2 R89, R89 ;  /* 0x0000005900597308 */ /* 0x000ee20000000800 */
[----:B--2---:R-:W-:-:S04]  /*7590*/  F2FP.SATFINITE.E4M3.F32.PACK_AB_MERGE_C R71, R87, R86, RZ ;  /* 0x000000565747723e */ /* 0x004fc800048070ff */
[----:B------:R-:W-:-:S03]  /*75a0*/  PRMT R72, R72, 0x5410, R71 ;  /* 0x0000541048487816 */ /* 0x000fc60000000047 */
[----:B------:R-:W-:Y:S08]  /*75b0*/  MUFU.EX2 R90, R90 ;  /* 0x0000005a005a7308 */ /* 0x000ff00000000800 */
[----:B------:R-:W2:Y:S01]  /*75c0*/  MUFU.EX2 R91, R91 ;  /* 0x0000005b005b7308 */ /* 0x000ea20000000800 */
[----:B---3--:R-:W-:-:S07]  /*75d0*/  F2FP.SATFINITE.E4M3.F32.PACK_AB_MERGE_C R73, R89, R88, RZ ;  /* 0x000000585949723e */ /* 0x008fce00048070ff */
[----:B------:R-:W-:Y:S08]  /*75e0*/  MUFU.EX2 R104, R104 ;  /* 0x0000006800687308 */ /* 0x000ff00000000800 */
[----:B------:R-:W3:Y:S01]  /*75f0*/  MUFU.EX2 R105, R105 ;  /* 0x0000006900697308 */ /* 0x000ee20000000800 */
[----:B--2---:R-:W-:-:S04]  /*7600*/  F2FP.SATFINITE.E4M3.F32.PACK_AB_MERGE_C R74, R91, R90, RZ ;  /* 0x0000005a5b4a723e */ /* 0x004fc800048070ff */
[----:B------:R-:W-:-:S03]  /*7610*/  PRMT R73, R73, 0x5410, R74 ;  /* 0x0000541049497816 */ /* 0x000fc6000000004a */
[----:B------:R-:W-:Y:S08]  /*7620*/  MUFU.EX2 R94, R94 ;  /* 0x0000005e005e7308 */ /* 0x000ff00000000800 */
[----:B------:R-:W2:Y:S01]  /*7630*/  MUFU.EX2 R95, R95 ;  /* 0x0000005f005f7308 */ /* 0x000ea20000000800 */
[----:B---3--:R-:W-:-:S07]  /*7640*/  F2FP.SATFINITE.E4M3.F32.PACK_AB_MERGE_C R74, R105, R104, RZ ;  /* 0x00000068694a723e */ /* 0x008fce00048070ff */
[----:B------:R-:W-:Y:S08]  /*7650*/  MUFU.EX2 R44, R44 ;  /* 0x0000002c002c7308 */ /* 0x000ff00000000800 */
[----:B------:R-:W-:Y:S01]  /*7660*/  MUFU.EX2 R45, R45 ;  /* 0x0000002d002d7308 */ /* 0x000fe20000000800 */
[----:B--2---:R-:W-:-:S04]  /*7670*/  F2FP.SATFINITE.E4M3.F32.PACK_AB_MERGE_C R71, R95, R94, RZ ;  /* 0x0000005e5f47723e */ /* 0x004fc800048070ff */
[----:B------:R-:W-:Y:S02]  /*7680*/  PRMT R74, R74, 0x5410, R71 ;  /* 0x000054104a4a7816 */ /* 0x000fe40000000047 */
[----:B------:R-:W-:Y:S01]  /*7690*/  F2FP.SATFINITE.E4M3.F32.PACK_AB_MERGE_C R71, R97, R96, RZ ;  /* 0x000000606147723e */ /* 0x000fe200048070ff */
[----:B------:R-:W-:Y:S03]  /*76a0*/  MUFU.EX2 R46, R46 ;  /* 0x0000002e002e7308 */ /* 0x000fe60000000800 */
[----:B------:R-:W-:Y:S02]  /*76b0*/  PRMT R71, R71, 0x5410, R150 ;  /* 0x0000541047477816 */ /* 0x000fe40000000096 */
[----:B------:R-:W-:-:S03]  /*76c0*/  F2FP.SATFINITE.E4M3.F32.PACK_AB_MERGE_C R150, R93, R92, RZ ;  /* 0x0000005c5d96723e */ /* 0x000fc600048070ff */
[----:B------:R-:W-:Y:S01]  /*76d0*/  MUFU.EX2 R47, R47 ;  /* 0x0000002f002f7308 */ /* 0x000fe20000000800 */
[----:B------:R-:W-:Y:S01]  /*76e0*/  PRMT R75, R75, 0x5410, R150 ;  /* 0x000054104b4b7816 */ /* 0x000fe20000000096 */
[----:B------:R-:W-:-:S03]  /*76f0*/  FADD2.RM R150, R48.F32x2.HI_LO, 12582912 ;  /* 0x4b4000003096744b */ /* 0x000fc60000204000 */
[----:B------:R2:W-:Y:S01]  /*7700*/  STTM.x8 tmem[UR4], R68 ;  /* 0x00000044000079ed */ /* 0x0005e200081c0004 */
[----:B------:R-:W-:Y:S01]  /*7710*/  FADD2 R156, R150.F32x2.HI_LO, -12582912 ;  /* 0xcb400000969c744b */ /* 0x000fe20000200000 */
[----:B------:R-:W-:Y:S01]  /*7720*/  R2UR UR4, R153 ;  /* 0x00000000990472ca */ /* 0x000fe200000e0000 */
[----:B------:R-:W-:Y:S02]  /*7730*/  MUFU.EX2 R52, R52 ;  /* 0x0000003400347308 */ /* 0x000fe40000000800 */
[----:B------:R-:W-:Y:S02]  /*7740*/  FADD2 R156, R48.F32x2.HI_LO, -R156.F32x2.HI_LO ;  /* 0x8000009c309c724b */ /* 0x000fe40000000000 */
[----:B------:R-:W-:Y:S02]  /*7750*/  FFMA2 R48, R36.F32x2.HI_LO, R164.F32, R165.F32 ;  /* 0x000000a424307249 */ /* 0x000fe400012000a5 */
[----:B------:R-:W-:Y:S02]  /*7760*/  FFMA2 R36, R156.F32x2.HI_LO, R162.F32, 0.22756439447402954102 ;  /* 0x3e6906a49c247449 */ /* 0x000fe400012000a2 */
[----:B------:R-:W-:Y:S02]  /*7770*/  MUFU.EX2 R53, R53 ;  /* 0x0000003500357308 */ /* 0x000fe40000000800 */
[----:B------:R-:W-:-:S04]  /*7780*/  FFMA2 R36, R36.F32x2.HI_LO, R156.F32x2.HI_LO, 0.69514614343643188477 ;  /* 0x3f31f51924247449 */ /* 0x000fc8000020009c */
[----:B------:R-:W-:Y:S02]  /*7790*/  FFMA2 R36, R36.F32x2.HI_LO, R156.F32x2.HI_LO, 1 ;  /* 0x3f80000024247449 */ /* 0x000fe4000020009c */
[----:B------:R-:W-:Y:S01]  /*77a0*/  MUFU.EX2 R48, R48 ;  /* 0x0000003000307308 */ /* 0x000fe20000000800 */
[----:B------:R-:W-:Y:S02]  /*77b0*/  FFMA2 R156, R6.F32x2.HI_LO, R164.F32, R165.F32 ;  /* 0x000000a4069c7249 */ /* 0x000fe400012000a5 */
[----:B------:R-:W-:Y:S02]  /*77c0*/  IMAD R150, R150, 0x800000, R36 ;  /* 0x0080000096967824 */ /* 0x000fe400078e0224 */
[----:B------:R-:W-:-:S03]  /*77d0*/  IMAD R151, R151, 0x800000, R37 ;  /* 0x0080000097977824 */ /* 0x000fc600078e0225 */
[----:B------:R-:W3:Y:S08]  /*77e0*/  MUFU.EX2 R49, R49 ;  /* 0x0000003100317308 */ /* 0x000ef00000000800 */
[----:B------:R-:W-:Y:S01]  /*77f0*/  MUFU.EX2 R54, R54 ;  /* 0x0000003600367308 */ /* 0x000fe20000000800 */
[-CC-:B--2---:R-:W-:Y:S02]  /*7800*/  FFMA2 R70, R50.F32x2.HI_LO, R164.reuse.F32, R165.reuse.F32 ;  /* 0x000000a432467249 */ /* 0x184fe400012000a5 */
[----:B------:R-:W-:-:S02]  /*7810*/  FFMA2 R68, R38.F32x2.HI_LO, R164.F32, R165.F32 ;  /* 0x000000a426447249 */ /* 0x000fc400012000a5 */
[-CC-:B------:R-:W-:Y:S01]  /*7820*/  FFMA2 R50, R40.F32x2.HI_LO, R164.reuse.F32, R165.reuse.F32 ;  /* 0x000000a428327249 */ /* 0x180fe200012000a5 */
[----:B------:R-:W-:Y:S01]  /*7830*/  FMNMX R70, R70, -127, !PT ;  /* 0xc2fe000046467809 */ /* 0x000fe20007800000 */
[----:B------:R-:W-:Y:S01]  /*7840*/  FFMA2 R72, R64.F32x2.HI_LO, R164.F32, R165.F32 ;  /* 0x000000a440487249 */ /* 0x000fe200012000a5 */
[----:B------:R-:W-:Y:S01]  /*7850*/  FMNMX R71, R71, -127, !PT ;  /* 0xc2fe000047477809 */ /* 0x000fe20007800000 */
[----:B------:R-:W-:Y:S01]  /*7860*/  MUFU.EX2 R68, R68 ;  /* 0x0000004400447308 */ /* 0x000fe20000000800 */
[----:B---3--:R-:W-:Y:S02]  /*7870*/  F2FP.SATFINITE.E4M3.F32.PACK_AB_MERGE_C R36, R49, R48, RZ ;  /* 0x000000303124723e */ /* 0x008fe400048070ff */
[----:B------:R-:W-:Y:S01]  /*7880*/  FMNMX R72, R72, -127, !PT ;  /* 0xc2fe000048487809 */ /* 0x000fe20007800000 */
[----:B------:R-:W-:Y:S01]  /*7890*/  FADD2.RM R38, R70.F32x2.HI_LO, 12582912 ;  /* 0x4b4000004626744b */ /* 0x000fe20000204000 */
[----:B------:R-:W-:-:S03]  /*78a0*/  FMNMX R73, R73, -127, !PT ;  /* 0xc2fe000049497809 */ /* 0x000fc60007800000 */
[----:B------:R-:W-:Y:S01]  /*78b0*/  FADD2 R40, R38.F32x2.HI_LO, -12582912 ;  /* 0xcb4000002628744b */ /* 0x000fe20000200000 */
[----:B------:R-:W2:Y:S03]  /*78c0*/  MUFU.EX2 R69, R69 ;  /* 0x0000004500457308 */ /* 0x000ea60000000800 */
[----:B------:R-:W-:Y:S02]  /*78d0*/  FADD2 R40, R70.F32x2.HI_LO, -R40.F32x2.HI_LO ;  /* 0x800000284628724b */ /* 0x000fe40000000000 */
[----:B------:R-:W-:Y:S02]  /*78e0*/  FFMA2 R70, R42.F32x2.HI_LO, R164.F32, R165.F32 ;  /* 0x000000a42a467249 */ /* 0x000fe400012000a5 */
[----:B------:R-:W-:Y:S01]  /*78f0*/  FFMA2 R42, R40.F32x2.HI_LO, R162.F32, 0.22756439447402954102 ;  /* 0x3e6906a4282a7449 */ /* 0x000fe200012000a2 */
[----:B------:R-:W-:Y:S03]  /*7900*/  MUFU.EX2 R50, R50 ;  /* 0x0000003200327308 */ /* 0x000fe60000000800 */
[----:B------:R-:W-:-:S04]  /*7910*/  FFMA2 R42, R42.F32x2.HI_LO, R40.F32x2.HI_LO, 0.69514614343643188477 ;  /* 0x3f31f5192a2a7449 */ /* 0x000fc80000200028 */
[----:B------:R-:W-:Y:S01]  /*7920*/  FFMA2 R40, R42.F32x2.HI_LO, R40.F32x2.HI_LO, 1 ;  /* 0x3f8000002a287449 */ /* 0x000fe20000200028 */
[----:B------:R-:W3:Y:S01]  /*7930*/  MUFU.EX2 R51, R51 ;  /* 0x0000003300337308 */ /* 0x000ee20000000800 */
[----:B------:R-:W-:Y:S01]  /*7940*/  FADD2.RM R42, R72.F32x2.HI_LO, 12582912 ;  /* 0x4b400000482a744b */ /* 0x000fe20000204000 */
[----:B--2---:R-:W-:-:S03]  /*7950*/  F2FP.SATFINITE.E4M3.F32.PACK_AB_MERGE_C R37, R69, R68, RZ ;  /* 0x000000444525723e */ /* 0x004fc600048070ff */
[----:B------:R-:W-:Y:S01]  /*7960*/  FADD2 R64, R42.F32x2.HI_LO, -12582912 ;  /* 0xcb4000002a40744b */ /* 0x000fe20000200000 */
[----:B------:R-:W-:Y:S02]  /*7970*/  PRMT R36, R36, 0x5410, R37 ;  /* 0x0000541024247816 */ /* 0x000fe40000000025 */
[----:B------:R-:W-:Y:S01]  /*7980*/  MUFU.EX2 R70, R70 ;  /* 0x0000004600467308 */ /* 0x000fe20000000800 */
[----:B------:R-:W-:-:S04]  /*7990*/  FADD2 R64, R72.F32x2.HI_LO, -R64.F32x2.HI_LO ;  /* 0x800000404840724b */ /* 0x000fc80000000000 */
[----:B------:R-:W-:-:S03]  /*79a0*/  FFMA2 R72, R64.F32x2.HI_LO, R162.F32, 0.22756439447402954102 ;  /* 0x3e6906a440487449 */ /* 0x000fc600012000a2 */
[----:B------:R-:W2:Y:S01]  /*79b0*/  MUFU.EX2 R71, R71 ;  /* 0x0000004700477308 */ /* 0x000ea20000000800 */
[----:B------:R-:W-:Y:S01]  /*79c0*/  FFMA2 R72, R72.F32x2.HI_LO, R64.F32x2.HI_LO, 0.69514614343643188477 ;  /* 0x3f31f51948487449 */ /* 0x000fe20000200040 */
[----:B---3--:R-:W-:-:S03]  /*79d0*/  F2FP.SATFINITE.E4M3.F32.PACK_AB_MERGE_C R37, R51, R50, RZ ;  /* 0x000000323325723e */ /* 0x008fc600048070ff */
[----:B------:R-:W-:Y:S02]  /*79e0*/  FFMA2 R64, R72.F32x2.HI_LO, R64.F32x2.HI_LO, 1 ;  /* 0x3f80000048407449 */ /* 0x000fe40000200040 */
[----:B------:R-:W-:Y:S01]  /*79f0*/  FADD2.RM R72, R66.F32x2.HI_LO, 12582912 ;  /* 0x4b4000004248744b */ /* 0x000fe20000204000 */
[----:B------:R-:W3:Y:S01]  /*7a00*/  MUFU.EX2 R55, R55 ;  /* 0x0000003700377308 */ /* 0x000ee20000000800 */
[----:B------:R-:W-:Y:S02]  /*7a10*/  IMAD R64, R42, 0x800000, R64 ;  /* 0x008000002a407824 */ /* 0x000fe400078e0240 */
[----:B------:R-:W-:Y:S02]  /*7a20*/  FADD2 R74, R72.F32x2.HI_LO, -12582912 ;  /* 0xcb400000484a744b */ /* 0x000fe40000200000 */
[----:B------:R-:W-:Y:S02]  /*7a30*/  IMAD R65, R43, 0x800000, R65 ;  /* 0x008000002b417824 */ /* 0x000fe400078e0241 */
[----:B------:R-:W-:Y:S01]  /*7a40*/  FADD2 R66, R66.F32x2.HI_LO, -R74.F32x2.HI_LO ;  /* 0x8000004a4242724b */ /* 0x000fe20000000000 */
[----:B------:R-:W-:Y:S02]  /*7a50*/  MUFU.EX2 R56, R56 ;  /* 0x0000003800387308 */ /* 0x000fe40000000800 */
[----:B------:R-:W-:Y:S01]  /*7a60*/  F2FP.SATFINITE.E4M3.F32.PACK_AB_MERGE_C R43, R65, R64, RZ ;  /* 0x00000040412b723e */ /* 0x000fe200048070ff */
[----:B------:R-:W-:-:S02]  /*7a70*/  FFMA2 R74, R66.F32x2.HI_LO, R162.F32, 0.22756439447402954102 ;  /* 0x3e6906a4424a7449 */ /* 0x000fc400012000a2 */
[--C-:B------:R-:W-:Y:S02]  /*7a80*/  FFMA2 R162, R8.F32x2.HI_LO, R164.F32, R165.reuse.F32 ;  /* 0x000000a408a27249 */ /* 0x100fe400012000a5 */
[-C--:B------:R-:W-:Y:S01]  /*7a90*/  FFMA2 R74, R74.F32x2.HI_LO, R66.reuse.F32x2.HI_LO, 0.69514614343643188477 ;  /* 0x3f31f5194a4a7449 */ /* 0x080fe20000200042 */
[----:B------:R-:W4:Y:S03]  /*7aa0*/  MUFU.EX2 R57, R57 ;  /* 0x0000003900397308 */ /* 0x000f260000000800 */
[----:B------:R-:W-:Y:S02]  /*7ab0*/  FFMA2 R74, R74.F32x2.HI_LO, R66.F32x2.HI_LO, 1 ;  /* 0x3f8000004a4a7449 */ /* 0x000fe40000200042 */
[----:B------:R-:W-:Y:S02]  /*7ac0*/  FFMA2 R66, R60.F32x2.HI_LO, R164.F32, R165.F32 ;  /* 0x000000a43c427249 */ /* 0x000fe400012000a5 */
[----:B------:R-:W-:Y:S01]  /*7ad0*/  IMAD R60, R38, 0x800000, R40 ;  /* 0x00800000263c7824 */ /* 0x000fe200078e0228 */
[----:B--2---:R-:W-:Y:S01]  /*7ae0*/  F2FP.SATFINITE.E4M3.F32.PACK_AB_MERGE_C R38, R71, R70, RZ ;  /* 0x000000464726723e */ /* 0x004fe200048070ff */
[----:B------:R-:W-:Y:S01]  /*7af0*/  MUFU.EX2 R58, R58 ;  /* 0x0000003a003a7308 */ /* 0x000fe20000000800 */
[----:B------:R-:W-:Y:S01]  /*7b00*/  IMAD R61, R39, 0x800000, R41 ;  /* 0x00800000273d7824 */ /* 0x000fe200078e0229 */
[----:B------:R-:W-:Y:S01]  /*7b10*/  F2FP.SATFINITE.E4M3.F32.PACK_AB_MERGE_C R39, R47, R46, RZ ;  /* 0x0000002e2f27723e */ /* 0x000fe200048070ff */
[----:B------:R-:W-:Y:S01]  /*7b20*/  IMAD R72, R72, 0x800000, R74 ;  /* 0x0080000048487824 */ /* 0x000fe200078e024a */
[----:B------:R-:W-:Y:S01]  /*7b30*/  PRMT R37, R37, 0x5410, R38 ;  /* 0x0000541025257816 */ /* 0x000fe20000000026 */
[----:B------:R-:W-:Y:S01]  /*7b40*/  IMAD R73, R73, 0x800000, R75 ;  /* 0x0080000049497824 */ /* 0x000fe200078e024b */
[----:B------:R-:W-:-:S02]  /*7b50*/  F2FP.SATFINITE.E4M3.F32.PACK_AB_MERGE_C R38, R45, R44, RZ ;  /* 0x0000002c2d26723e */ /* 0x000fc400048070ff */
[----:B------:R-:W2:Y:S01]  /*7b60*/  MUFU.EX2 R59, R59 ;  /* 0x0000003b003b7308 */ /* 0x000ea20000000800 */
[----:B------:R-:W-:Y:S02]  /*7b70*/  F2FP.SATFINITE.E4M3.F32.PACK_AB_MERGE_C R40, R53, R52, RZ ;  /* 0x000000343528723e */ /* 0x000fe400048070ff */
[----:B------:R-:W-:Y:S02]  /*7b80*/  PRMT R38, R38, 0x5410, R39 ;  /* 0x0000541026267816 */ /* 0x000fe40000000027 */
[----:B---3--:R-:W-:Y:S02]  /*7b90*/  F2FP.SATFINITE.E4M3.F32.PACK_AB_MERGE_C R39, R55, R54, RZ ;  /* 0x000000363727723e */ /* 0x008fe400048070ff */
[----:B----4-:R-:W-:Y:S01]  /*7ba0*/  F2FP.SATFINITE.E4M3.F32.PACK_AB_MERGE_C R41, R57, R56, RZ ;  /* 0x000000383929723e */ /* 0x010fe200048070ff */
[----:B------:R-:W-:Y:S01]  /*7bb0*/  MUFU.EX2 R66, R66 ;  /* 0x0000004200427308 */ /* 0x000fe20000000800 */
[----:B------:R-:W-:Y:S02]  /*7bc0*/  PRMT R40, R40, 0x5410, R39 ;  /* 0x0000541028287816 */ /* 0x000fe40000000027 */
[----:B------:R-:W-:-:S05]  /*7bd0*/  F2FP.SATFINITE.E4M3.F32.PACK_AB_MERGE_C R74, R61, R60, RZ ;  /* 0x0000003c3d4a723e */ /* 0x000fca00048070ff */
        /* <DEDUP_REMOVED lines=16> */
[----:B------:R-:W-:Y:S01]  /*7ce0*/  FFMA2 R74, R4.F32x2.HI_LO, R164.F32, R165.F32 ;  /* 0x000000a4044a7249 */ /* 0x000fe200012000a5 */
[----:B---3--:R-:W-:Y:S02]  /*7cf0*/  F2FP.SATFINITE.E4M3.F32.PACK_AB_MERGE_C R5, R157, R156, RZ ;  /* 0x0000009c9d05723e */ /* 0x008fe400048070ff */
[----:B------:R2:W-:Y:S01]  /*7d00*/  STTM.x8 tmem[UR4], R36 ;  /* 0x00000024000079ed */ /* 0x0005e200081c0004 */
[----:B------:R-:W-:Y:S01]  /*7d10*/  R2UR UR4, R154 ;  /* 0x000000009a0472ca */ /* 0x000fe200000e0000 */
[----:B------:R-:W3:Y:S01]  /*7d20*/  FENCE.VIEW.ASYNC.T ;  /* 0x00000000000073c6 */ /* 0x000ee20000000200 */
[----:B------:R-:W-:Y:S08]  /*7d30*/  MUFU.EX2 R74, R74 ;  /* 0x0000004a004a7308 */ /* 0x000ff00000000800 */
[----:B------:R-:W4:Y:S08]  /*7d40*/  MUFU.EX2 R75, R75 ;  /* 0x0000004b004b7308 */ /* 0x000f300000000800 */
[----:B------:R-:W-:Y:S08]  /*7d50*/  MUFU.EX2 R12, R12 ;  /* 0x0000000c000c7308 */ /* 0x000ff00000000800 */
[----:B------:R-:W-:Y:S01]  /*7d60*/  MUFU.EX2 R13, R13 ;  /* 0x0000000d000d7308 */ /* 0x000fe20000000800 */
[----:B----4-:R-:W-:-:S04]  /*7d70*/  F2FP.SATFINITE.E4M3.F32.PACK_AB_MERGE_C R4, R75, R74, RZ ;  /* 0x0000004a4b04723e */ /* 0x010fc800048070ff */
[----:B------:R-:W-:Y:S02]  /*7d80*/  PRMT R4, R4, 0x5410, R5 ;  /* 0x0000541004047816 */ /* 0x000fe40000000005 */
[----:B------:R-:W-:Y:S01]  /*7d90*/  F2FP.SATFINITE.E4M3.F32.PACK_AB_MERGE_C R5, R163, R162, RZ ;  /* 0x000000a2a305723e */ /* 0x000fe200048070ff */
[----:B------:R-:W-:Y:S01]  /*7da0*/  MUFU.EX2 R14, R14 ;  /* 0x0000000e000e7308 */ /* 0x000fe20000000800 */
[-CC-:B--2---:R-:W-:Y:S02]  /*7db0*/  FFMA2 R38, R32.F32x2.HI_LO, R164.reuse.F32, R165.reuse.F32 ;  /* 0x000000a420267249 */ /* 0x184fe400012000a5 */
[----:B------:R-:W-:-:S05]  /*7dc0*/  FFMA2 R32, R34.F32x2.HI_LO, R164.F32, R165.F32 ;  /* 0x000000a422207249 */ /* 0x000fca00012000a5 */
[----:B------:R-:W-:Y:S08]  /*7dd0*/  MUFU.EX2 R36, R10 ;  /* 0x0000000a00247308 */ /* 0x000ff00000000800 */
[----:B------:R-:W2:Y:S08]  /*7de0*/  MUFU.EX2 R37, R11 ;  /* 0x0000000b00257308 */ /* 0x000eb00000000800 */
[----:B------:R-:W4:Y:S08]  /*7df0*/  MUFU.EX2 R15, R15 ;  /* 0x0000000f000f7308 */ /* 0x000f300000000800 */
[----:B------:R-:W-:Y:S01]  /*7e00*/  MUFU.EX2 R16, R16 ;  /* 0x0000001000107308 */ /* 0x000fe20000000800 */
[----:B--2---:R-:W-:-:S04]  /*7e10*/  F2FP.SATFINITE.E4M3.F32.PACK_AB_MERGE_C R6, R37, R36, RZ ;  /* 0x000000242506723e */ /* 0x004fc800048070ff */
[----:B------:R-:W-:Y:S02]  /*7e20*/  PRMT R5, R5, 0x5410, R6 ;  /* 0x0000541005057816 */ /* 0x000fe40000000006 */
[----:B------:R-:W-:Y:S01]  /*7e30*/  F2FP.SATFINITE.E4M3.F32.PACK_AB_MERGE_C R6, R13, R12, RZ ;  /* 0x0000000c0d06723e */ /* 0x000fe200048070ff */
[----:B------:R-:W2:Y:S01]  /*7e40*/  MUFU.EX2 R17, R17 ;  /* 0x0000001100117308 */ /* 0x000ea20000000800 */
[----:B----4-:R-:W-:-:S04]  /*7e50*/  F2FP.SATFINITE.E4M3.F32.PACK_AB_MERGE_C R7, R15, R14, RZ ;  /* 0x0000000e0f07723e */ /* 0x010fc800048070ff */
[----:B------:R-:W-:-:S03]  /*7e60*/  PRMT R6, R6, 0x5410, R7 ;  /* 0x0000541006067816 */ /* 0x000fc60000000007 */
[----:B------:R-:W-:Y:S08]  /*7e70*/  MUFU.EX2 R18, R18 ;  /* 0x0000001200127308 */ /* 0x000ff00000000800 */
[----:B------:R-:W4:Y:S01]  /*7e80*/  MUFU.EX2 R19, R19 ;  /* 0x0000001300137308 */ /* 0x000f220000000800 */
[----:B--2---:R-:W-:-:S07]  /*7e90*/  F2FP.SATFINITE.E4M3.F32.PACK_AB_MERGE_C R7, R17, R16, RZ ;  /* 0x000000101107723e */ /* 0x004fce00048070ff */
[----:B------:R-:W-:Y:S08]  /*7ea0*/  MUFU.EX2 R20, R20 ;  /* 0x0000001400147308 */ /* 0x000ff00000000800 */
        /* <DEDUP_REMOVED lines=21> */
[----:B------:R-:W-:Y:S01]  /*8000*/  MUFU.EX2 R32, R32 ;  /* 0x0000002000207308 */ /* 0x000fe20000000800 */
[----:B----4-:R-:W-:-:S04]  /*8010*/  F2FP.SATFINITE.E4M3.F32.PACK_AB_MERGE_C R11, R31, R30, RZ ;  /* 0x0000001e1f0b723e */ /* 0x010fc800048070ff */
[----:B------:R-:W-:-:S03]  /*8020*/  PRMT R10, R10, 0x5410, R11 ;  /* 0x000054100a0a7816 */ /* 0x000fc6000000000b */
[----:B------:R-:W2:Y:S08]  /*8030*/  MUFU.EX2 R33, R33 ;  /* 0x0000002100217308 */ /* 0x000eb00000000800 */
[----:B------:R-:W4:Y:S01]  /*8040*/  MUFU.EX2 R35, R39 ;  /* 0x0000002700237308 */ /* 0x000f220000000800 */
[----:B--2---:R-:W-:Y:S02]  /*8050*/  F2FP.SATFINITE.E4M3.F32.PACK_AB_MERGE_C R38, R33, R32, RZ ;  /* 0x000000202126723e */ /* 0x004fe400048070ff */
[----:B----4-:R-:W-:Y:S01]  /*8060*/  F2FP.SATFINITE.E4M3.F32.PACK_AB_MERGE_C R11, R35, R34, RZ ;  /* 0x00000022230b723e */ /* 0x010fe200048070ff */
[----:B------:R-:W-:-:S03]  /*8070*/  IMAD.U32 R39, R139, -0x80000000, RZ ;  /* 0x800000008b277824 */ /* 0x000fc600078e00ff */
[----:B------:R-:W-:Y:S01]  /*8080*/  PRMT R11, R11, 0x5410, R38 ;  /* 0x000054100b0b7816 */ /* 0x000fe20000000026 */
[----:B------:R-:W-:-:S04]  /*8090*/  IMAD.MOV.U32 R38, RZ, RZ, 0x1 ;  /* 0x00000001ff267424 */ /* 0x000fc800078e00ff */
[----:B---3--:R1:W-:Y:S01]  /*80a0*/  SYNCS.ARRIVE.TRANS64.ART0 RZ, [UR8+0x118], R38 ;  /* 0x00011826ffff79a7 */ /* 0x0083e20008500008 */
[----:B------:R1:W-:Y:S01]  /*80b0*/  STTM.x8 tmem[UR4], R4 ;  /* 0x00000004000079ed */ /* 0x0003e200081c0004 */
[----:B------:R-:W2:Y:S02]  /*80c0*/  FENCE.VIEW.ASYNC.T ;  /* 0x00000000000073c6 */ /* 0x000ea40000000200 */
[----:B--2---:R-:W-:Y:S01]  /*80d0*/  NOP ;  /* 0x0000000000007918 */ /* 0x004fe20000000000 */
[----:B------:R1:W-:Y:S01]  /*80e0*/  @P0 SYNCS.ARRIVE.TRANS64.ART0 RZ, [UR8+0x120], R38 ;  /* 0x00012026ffff09a7 */ /* 0x0003e20008500008 */
[----:B------:R-:W2:Y:S02]  /*80f0*/  SYNCS.PHASECHK.TRANS64.TRYWAIT P0, [UR8+0x148], R39 ;  /* 0x00014827ff0075a7 */ /* 0x000ea40008001108 */
[----:B-12---:R-:W-:Y:S05]  /*8100*/  @!P0 BRA `(.L_x_47) ;  /* 0x0000002400508947 */ /* 0x006fea0003800000 */
.L_x_104:
[----:B------:R-:W-:Y:S01]  /*8110*/  MOV R5, UR10 ;  /* 0x0000000a00057c02 */ /* 0x000fe20008000f00 */
[----:B-1----:R-:W-:Y:S01]  /*8120*/  FMUL R4, R166, R155 ;  /* 0x0000009ba6047220 */ /* 0x002fe20000400000 */
[----:B------:R-:W-:Y:S01]  /*8130*/  FADD2 R110, R144.F32x2.HI_LO, R110.F32x2.HI_LO ;  /* 0x0000006e906e724b */ /* 0x000fe20000000000 */
[----:B------:R-:W-:Y:S01]  /*8140*/  UIADD3 UR11, UPT, UPT, UR11, 0x1, URZ ;  /* 0x000000010b0b7890 */ /* 0x000fe2000fffe0ff */
[----:B------:R-:W-:Y:S01]  /*8150*/  FADD2 R112, R146.F32x2.HI_LO, R112.F32x2.HI_LO ;  /* 0x000000709270724b */ /* 0x000fe20000000000 */
[----:B------:R-:W-:Y:S01]  /*8160*/  LOP3.LUT R139, R139, 0x1, RZ, 0x3c, !PT ;  /* 0x000000018b8b7812 */ /* 0x000fe200078e3cff */
[----:B------:R-:W-:Y:S01]  /*8170*/  FADD2 R4, R4.F32x2.HI_LO, R142.F32x2.HI_LO ;  /* 0x0000008e0404724b */ /* 0x000fe20000000000 */
[----:B------:R-:W-:Y:S01]  /*8180*/  UISETP.NE.AND UP0, UPT, UR11, UR9, UPT ;  /* 0x000000090b00728c */ /* 0x000fe2000bf05270 */
[----:B------:R-:W-:Y:S01]  /*8190*/  FADD2 R114, R148.F32x2.HI_LO, R114.F32x2.HI_LO ;  /* 0x000000729472724b */ /* 0x000fe20000000000 */
[----:B------:R-:W-:Y:S01]  /*81a0*/  LOP3.LUT R138, R138, 0x1, RZ, 0x3c, !PT ;  /* 0x000000018a8a7812 */ /* 0x000fe200078e3cff */
[----:B------:R-:W-:Y:S01]  /*81b0*/  FADD2 R4, R4.F32x2.HI_LO, R108.F32x2.HI_LO ;  /* 0x0000006c0404724b */ /* 0x000fe20000000000 */
[----:B------:R-:W-:Y:S01]  /*81c0*/  MOV R161, R158 ;  /* 0x0000009e00a17202 */ /* 0x000fe20000000f00 */
[----:B------:R-:W-:-:S02]  /*81d0*/  FADD2 R110, R110.F32x2.HI_LO, R118.F32x2.HI_LO ;  /* 0x000000766e6e724b */ /* 0x000fc40000000000 */
[----:B------:R-:W-:Y:S02]  /*81e0*/  FADD2 R112, R112.F32x2.HI_LO, R120.F32x2.HI_LO ;  /* 0x000000787070724b */ /* 0x000fe40000000000 */
[----:B------:R-:W-:Y:S02]  /*81f0*/  FADD2 R114, R114.F32x2.HI_LO, R122.F32x2.HI_LO ;  /* 0x0000007a7272724b */ /* 0x000fe40000000000 */
[----:B------:R-:W-:Y:S02]  /*8200*/  FADD2 R4, R4.F32x2.HI_LO, R116.F32x2.HI_LO ;  /* 0x000000740404724b */ /* 0x000fe40000000000 */
[----:B------:R-:W-:Y:S02]  /*8210*/  FADD2 R110, R110.F32x2.HI_LO, R126.F32x2.HI_LO ;  /* 0x0000007e6e6e724b */ /* 0x000fe40000000000 */
[----:B------:R-:W-:Y:S02]  /*8220*/  FADD2 R112, R112.F32x2.HI_LO, R128.F32x2.HI_LO ;  /* 0x000000807070724b */ /* 0x000fe40000000000 */
        /* <DEDUP_REMOVED lines=51> */
[----:B------:R-:W-:-:S04]  /*8560*/  FADD2 R4, R4.F32x2.HI_LO, R110.F32x2.HI_LO ;  /* 0x0000006e0404724b */ /* 0x000fc80000000000 */
[----:B------:R-:W-:-:S04]  /*8570*/  FADD2 R4, R4.F32x2.HI_LO, R112.F32x2.HI_LO ;  /* 0x000000700404724b */ /* 0x000fc80000000000 */
[----:B------:R-:W-:Y:S01]  /*8580*/  FADD R155, R4, R5 ;  /* 0x00000005049b7221 */ /* 0x000fe20000000000 */
[----:B------:R-:W-:Y:S06]  /*8590*/  BRA.U UP0, `(.L_x_48) ;  /* 0xffffffdd00a07547 */ /* 0x000fec000b83ffff */
.L_x_45:
[----:B------:R-:W2:Y:S01]  /*85a0*/  S2R R2, SR_TID.X ;  /* 0x0000000000027919 */ /* 0x000ea20000002100 */
[----:B------:R-:W3:Y:S01]  /*85b0*/  LDCU UR5, c[0x0][0x370] ;  /* 0x00006e00ff0577ac */ /* 0x000ee20008000800 */
[----:B------:R-:W4:Y:S01]  /*85c0*/  LDCU UR4, c[0x0][0x624] ;  /* 0x0000c480ff0477ac */ /* 0x000f220008000800 */
[----:B---3--:R-:W-:-:S04]  /*85d0*/  UIADD3 UR23, UPT, UPT, UR5, UR23, URZ ;  /* 0x0000001705177290 */ /* 0x008fc8000fffe0ff */
[----:B----4-:R-:W-:Y:S01]  /*85e0*/  UISETP.GE.AND UP0, UPT, UR23, UR4, UPT ;  /* 0x000000041700728c */ /* 0x010fe2000bf06270 */
[----:B--2---:R-:W-:-:S04]  /*85f0*/  SHF.L.U32 R2, R2, 0x2, RZ ;  /* 0x0000000202027819 */ /* 0x004fc800000006ff */
[----:B------:R-:W-:-:S05]  /*8600*/  LOP3.LUT R2, R2, 0x1fc, RZ, 0xc0, !PT ;  /* 0x000001fc02027812 */ /* 0x000fca00078ec0ff */
[----:B------:R3:W-:Y:S04]  /*8610*/  STS [R2+UR6+0x18c], R155 ;  /* 0x00018c9b02007988 */ /* 0x0007e80008000806 */
[----:B------:R3:W-:Y:S01]  /*8620*/  STS [R2+UR6+0x38c], R158 ;  /* 0x00038c9e02007988 */ /* 0x0007e20008000806 */
[----:B------:R3:W-:Y:S06]  /*8630*/  BAR.ARV R3, 0x40 ;  /* 0x000100030000751d */ /* 0x0007ec0000002000 */
[----:B------:R-:W-:Y:S05]  /*8640*/  BRA.U !UP0, `(.L_x_49) ;  /* 0xffffffb5087c7547 */ /* 0x000fea000b83ffff */
.L_x_41:
[----:B-123--:R-:W1:Y:S01]  /*8650*/  S2R R2, SR_CgaCtaId ;  /* 0x0000000000027919 */ /* 0x00ee620000008800 */
[----:B------:R-:W-:Y:S01]  /*8660*/  MOV R3, 0x400 ;  /* 0x0000040000037802 */ /* 0x000fe20000000f00 */
[----:B------:R-:W-:-:S03]  /*8670*/  IMAD.U32 R4, R139, -0x80000000, RZ ;  /* 0x800000008b047824 */ /* 0x000fc600078e00ff */
[----:B-1----:R-:W-:-:S04]  /*8680*/  LEA R3, R2, R3, 0x18 ;  /* 0x0000000302037211 */ /* 0x002fc800078ec0ff */
[----:B------:R-:W1:Y:S02]  /*8690*/  SYNCS.PHASECHK.TRANS64.TRYWAIT P0, [R3+URZ+0x148], R4 ;  /* 0x00014804030075a7 */ /* 0x000e6400080011ff */
[----:B-1----:R-:W-:Y:S05]  /*86a0*/  @!P0 BRA `(.L_x_50) ;  /* 0x0000002000048947 */ /* 0x002fea0003800000 */
.L_x_106:
[----:B------:R-:W-:Y:S06]  /*86b0*/  BAR.ARV 0x2, 0x120 ;  /* 0x0084800000007b1d */ /* 0x000fec0000002000 */
.L_x_3:
[----:B-12---:R-:W-:-:S04]  /*86c0*/  LOP3.LUT R2, R0, 0xfffffffc, RZ, 0xc0, !PT ;  /* 0xfffffffc00027812 */ /* 0x006fc800078ec0ff */
[----:B------:R-:W-:-:S13]  /*86d0*/  ISETP.NE.AND P0, PT, R2, 0x8, PT ;  /* 0x000000080200780c */ /* 0x000fda0003f05270 */
[----:B---3--:R-:W-:Y:S05]  /*86e0*/  @P0 EXIT ;  /* 0x000000000000094d */ /* 0x008fea0003800000 */
[----:B------:R-:W-:-:S08]  /*86f0*/  NOP ;  /* 0x0000000000007918 */ /* 0x000fd00000000000 */
[----:B------:R-:W1:-:S00]  /*8700*/  USETMAXREG.DEALLOC.CTAPOOL 0x50 ;  /* 0x00000050000079c8 */ /* 0x000e4000080e0500 */
[----:B------:R-:W2:Y:S01]  /*8710*/  S2UR UR10, SR_CTAID.X ;  /* 0x00000000000a79c3 */ /* 0x000ea20000002500 */
[----:B------:R-:W2:Y:S01]  /*8720*/  LDCU UR16, c[0x0][0x610] ;  /* 0x0000c200ff1077ac */ /* 0x000ea20008000800 */
[----:B-1----:R-:W1:Y:S01]  /*8730*/  S2R R2, SR_CgaCtaId ;  /* 0x0000000000027919 */ /* 0x002e620000008800 */
[----:B------:R-:W-:Y:S01]  /*8740*/  MOV R5, 0x400 ;  /* 0x0000040000057802 */ /* 0x000fe20000000f00 */
[----:B------:R-:W-:Y:S01]  /*8750*/  IMAD.MOV.U32 R44, RZ, RZ, 0x1 ;  /* 0x00000001ff2c7424 */ /* 0x000fe200078e00ff */
[----:B------:R-:W3:Y:S01]  /*8760*/  LDCU UR9, c[0x0][0x38c] ;  /* 0x00007180ff0977ac */ /* 0x000ee20008000800 */
[----:B----4-:R-:W4:Y:S01]  /*8770*/  S2R R3, SR_TID.X ;  /* 0x0000000000037919 */ /* 0x010f220000002100 */
[----:B------:R-:W5:Y:S01]  /*8780*/  LDCU UR4, c[0x0][0x624] ;  /* 0x0000c480ff0477ac */ /* 0x000f620008000800 */
[----:B------:R-:W1:Y:S01]  /*8790*/  LDCU UR12, c[0x0][0x61c] ;  /* 0x0000c380ff0c77ac */ /* 0x000e620008000800 */
[----:B---3--:R-:W-:Y:S02]  /*87a0*/  UIADD3 UR5, UPT, UPT, -UR9, URZ, URZ ;  /* 0x000000ff09057290 */ /* 0x008fe4000fffe1ff */
[----:B--2---:R-:W-:-:S02]  /*87b0*/  UIMAD.WIDE.U32 UR16, UR10, UR16, URZ ;  /* 0x000000100a1072a5 */ /* 0x004fc4000f8e00ff */
[----:B------:R-:W-:Y:S02]  /*87c0*/  UIADD3 UR8, UPT, UPT, UR9, -0x1, URZ ;  /* 0xffffffff09087890 */ /* 0x000fe4000fffe0ff */
[----:B------:R-:W-:Y:S02]  /*87d0*/  USHF.R.S32.HI UR5, URZ, 0x1f, UR5 ;  /* 0x0000001fff057899 */ /* 0x000fe40008011405 */
[----:B------:R-:W-:Y:S01]  /*87e0*/  UISETP.GT.AND UP0, UPT, UR9, URZ, UPT ;  /* 0x000000ff0900728c */ /* 0x000fe2000bf04270 */
[----:B------:R-:W-:Y:S01]  /*87f0*/  UMOV UR11, UR17 ;  /* 0x00000011000b7c82 */ /* 0x000fe20008000000 */
[----:B-1----:R-:W-:Y:S01]  /*8800*/  LEA R2, R2, R5, 0x18 ;  /* 0x0000000502027211 */ /* 0x002fe200078ec0ff */
[----:B------:R-:W-:Y:S01]  /*8810*/  UIADD3 UR6, UPT, UPT, -UR11, UR10, URZ ;  /* 0x0000000a0b067290 */ /* 0x000fe2000fffe1ff */
[----:B------:R-:W-:Y:S01]  /*8820*/  IMAD.MOV.U32 R5, RZ, RZ, 0x1 ;  /* 0x00000001ff057424 */ /* 0x000fe200078e00ff */
[----:B------:R-:W-:Y:S01]  /*8830*/  BAR.SYNC.DEFER_BLOCKING 0x2, 0x120 ;  /* 0x0084800000007b1d */ /* 0x000fe20000010000 */
[----:B----4-:R-:W-:Y:S01]  /*8840*/  LOP3.LUT R47, R3, 0x7f, RZ, 0xc0, !PT ;  /* 0x0000007f032f7812 */ /* 0x010fe200078ec0ff */
[----:B------:R-:W-:-:S02]  /*8850*/  USHF.R.U32.HI UR6, URZ, UR22, UR6 ;  /* 0x00000016ff067299 */ /* 0x000fc40008011606 */
[----:B------:R-:W-:Y:S01]  /*8860*/  ULEA.HI UR5, UR5, -UR9, URZ, 0x7 ;  /* 0x8000000905057291 */ /* 0x000fe2000f8f38ff */
[----:B------:R-:W-:Y:S01]  /*8870*/  SHF.R.U32.HI R4, RZ, 0x5, R47 ;  /* 0x00000005ff047819 */ /* 0x000fe2000001162f */
[----:B------:R-:W-:Y:S02]  /*8880*/  UIADD3 UR6, UPT, UPT, UR11, UR6, URZ ;  /* 0x000000060b067290 */ /* 0x000fe4000fffe0ff */
[----:B------:R-:W-:Y:S02]  /*8890*/  USHF.R.S32.HI UR5, URZ, 0x7, UR5 ;  /* 0x00000007ff057899 */ /* 0x000fe40008011405 */
[----:B------:R-:W-:Y:S02]  /*88a0*/  USHF.R.U32.HI UR18, URZ, UR15, UR6 ;  /* 0x0000000fff127299 */ /* 0x000fe40008011606 */
[----:B------:R-:W-:Y:S02]  /*88b0*/  USHF.R.S32.HI UR6, URZ, 0x1f, UR8 ;  /* 0x0000001fff067899 */ /* 0x000fe40008011408 */
[----:B------:R-:W-:-:S02]  /*88c0*/  UIMAD.WIDE.U32 UR12, UR18, UR12, URZ ;  /* 0x0000000c120c72a5 */ /* 0x000fc4000f8e00ff */
[----:B------:R-:W-:Y:S02]  /*88d0*/  ULEA.HI UR6, UR6, UR8, URZ, 0x7 ;  /* 0x0000000806067291 */ /* 0x000fe4000f8f38ff */
[----:B------:R-:W-:Y:S02]  /*88e0*/  UIADD3 UR8, UPT, UPT, UR18, -UR13, URZ ;  /* 0x8000000d12087290 */ /* 0x000fe4000fffe0ff */
[----:B------:R-:W-:Y:S02]  /*88f0*/  USHF.R.S32.HI UR6, URZ, 0x7, UR6 ;  /* 0x00000007ff067899 */ /* 0x000fe40008011406 */
[----:B------:R-:W-:Y:S01]  /*8900*/  @!UP0 ULOP3.LUT UR6, URZ, UR5, URZ, 0x33, !UPT ;  /* 0x00000005ff068292 */ /* 0x000fe2000f8e33ff */
[----:B------:R1:W-:Y:S01]  /*8910*/  SYNCS.ARRIVE.TRANS64.ART0 RZ, [R2+URZ+0x118], R5 ;  /* 0x0001180502ff79a7 */ /* 0x0003e200085000ff */
[----:B-----5:R-:W-:Y:S02]  /*8920*/  UISETP.GE.AND UP0, UPT, UR10, UR4, UPT ;  /* 0x000000040a00728c */ /* 0x020fe4000bf06270 */
[----:B------:R-:W-:-:S04]  /*8930*/  USHF.R.U32.HI UR8, URZ, UR14, UR8 ;  /* 0x0000000eff087299 */ /* 0x000fc80008011608 */
[----:B------:R-:W-:Y:S01]  /*8940*/  UIADD3 UR11, UPT, UPT, UR13, UR8, URZ ;  /* 0x000000080d0b7290 */ /* 0x000fe2000fffe0ff */
[----:B-1----:R-:W-:-:S05]  /*8950*/  IMAD.SHL.U32 R5, R3, 0x20, RZ ;  /* 0x0000002003057824 */ /* 0x002fca00078e00ff */
[----:B------:R-:W-:-:S05]  /*8960*/  LOP3.LUT R5, R5, 0x3e0, RZ, 0xc0, !PT ;  /* 0x000003e005057812 */ /* 0x000fca00078ec0ff */
[----:B------:R-:W-:-:S05]  /*8970*/  IMAD R5, R4, 0x400, R5 ;  /* 0x0000040004057824 */ /* 0x000fca00078e0205 */
[----:B------:R-:W-:-:S04]  /*8980*/  IADD3 R6, PT, PT, R2, 0x800, R5 ;  /* 0x0000080002067810 */ /* 0x000fc80007ffe005 */
[----:B------:R-:W-:-:S04]  /*8990*/  SHF.R.U32.HI R45, RZ, 0x3, R6 ;  /* 0x00000003ff2d7819 */ /* 0x000fc80000011606 */
[----:B------:R-:W-:Y:S01]  /*89a0*/  LOP3.LUT R45, R6, 0x10, R45, 0x78, !PT ;  /* 0x00000010062d7812 */ /* 0x000fe200078e782d */
[----:B------:R-:W-:Y:S06]  /*89b0*/  BRA.U UP0, `(.L_x_51) ;  /* 0x0000001100b87547 */ /* 0x000fec000b800000 */
[----:B------:R-:W1:Y:S01]  /*89c0*/  LDCU UR4, c[0x0][0x60c] ;  /* 0x0000c180ff0477ac */ /* 0x000e620008000800 */
[----:B------:R-:W-:Y:S01]  /*89d0*/  LOP3.LUT P0, RZ, R3, 0x4, RZ, 0xc0, !PT ;  /* 0x0000000403ff7812 */ /* 0x000fe2000780c0ff */
[----:B------:R-:W-:Y:S01]  /*89e0*/  HFMA2 R44, -RZ, RZ, 0, 5.9604644775390625e-08 ;  /* 0x00000001ff2c7431 */ /* 0x000fe200000001ff */
[----:B------:R-:W-:Y:S01]  /*89f0*/  LOP3.LUT R0, R0, 0x3, RZ, 0xc0, !PT ;  /* 0x0000000300007812 */ /* 0x000fe200078ec0ff */
[----:B------:R-:W2:Y:S01]  /*8a00*/  LDCU UR5, c[0x0][0x618] ;  /* 0x0000c300ff0577ac */ /* 0x000ea20008000800 */
[----:B------:R-:W-:Y:S01]  /*8a10*/  VIADD R50, R45, 0x10 ;  /* 0x000000102d327836 */ /* 0x000fe20000000000 */
[----:B------:R-:W-:Y:S01]  /*8a20*/  LEA R51, R47, R2, 0x2 ;  /* 0x000000022f337211 */ /* 0x000fe200078e10ff */
[----:B------:R-:W-:Y:S01]  /*8a30*/  IMAD.SHL.U32 R3, R4, 0x200000, RZ ;  /* 0x0020000004037824 */ /* 0x000fe200078e00ff */
[----:B------:R-:W-:Y:S01]  /*8a40*/  UIADD3 UR16, UPT, UPT, -UR18, URZ, URZ ;  /* 0x000000ff12107290 */ /* 0x000fe2000fffe1ff */
[----:B------:R-:W-:Y:S01]  /*8a50*/  IMAD.MOV.U32 R46, RZ, RZ, RZ ;  /* 0x000000ffff2e7224 */ /* 0x000fe200078e00ff */
[----:B------:R-:W-:Y:S01]  /*8a60*/  USHF.R.U32.HI UR11, URZ, UR7, UR11 ;  /* 0x00000007ff0b7299 */ /* 0x000fe2000801160b */
[----:B------:R-:W-:Y:S01]  /*8a70*/  VIADD R0, R0, 0x3 ;  /* 0x0000000300007836 */ /* 0x000fe20000000000 */
[----:B------:R-:W3:Y:S02]  /*8a80*/  LDCU UR9, c[0x0][0x370] ;  /* 0x00006e00ff0977ac */ /* 0x000ee40008000800 */
[----:B------:R-:W-:Y:S01]  /*8a90*/  @P0 IADD3 R50, PT, PT, R45, -0x10, RZ ;  /* 0xfffffff02d320810 */ /* 0x000fe20007ffe0ff */
[----:B------:R-:W-:-:S02]  /*8aa0*/  UIADD3 UR17, UPT, UPT, -UR11, URZ, URZ ;  /* 0x000000ff0b117290 */ /* 0x000fc4000fffe1ff */
[----:B-1----:R-:W-:Y:S02]  /*8ab0*/  UIMAD UR4, UR4, UR16, UR10 ;  /* 0x00000010040472a4 */ /* 0x002fe4000f8e020a */
[----:B------:R-:W-:Y:S01]  /*8ac0*/  UIADD3 UR8, UPT, UPT, -UR6, URZ, URZ ;  /* 0x000000ff06087290 */ /* 0x000fe2000fffe1ff */
[----:B------:R-:W1:Y:S03]  /*8ad0*/  LDCU.64 UR12, c[0x0][0x358] ;  /* 0x00006b00ff0c77ac */ /* 0x000e660008000a00 */
[----:B------:R-:W-:Y:S01]  /*8ae0*/  IMAD.U32 R48, RZ, RZ, UR4 ;  /* 0x00000004ff307e24 */ /* 0x000fe2000f8e00ff */
[----:B--2---:R-:W-:-:S12]  /*8af0*/  UIMAD UR17, UR5, UR17, UR18 ;  /* 0x00000011051172a4 */ /* 0x004fd8000f8e0212 */
.L_x_59:
[----:B------:R2:W-:Y:S01]  /*8b00*/  BAR.SYNC.DEFER_BLOCKING R0, 0x40 ;  /* 0x000100000000751d */ /* 0x0005e20000010000 */
[----:B------:R-:W-:Y:S01]  /*8b10*/  MOV R49, 0x1 ;  /* 0x0000000100317802 */ /* 0x000fe20000000f00 */
[----:B------:R-:W-:-:S04]  /*8b20*/  UISETP.GE.AND UP0, UPT, UR6, 0x1, UPT ;  /* 0x000000010600788c */ /* 0x000fc8000bf06270 */
[----:B------:R2:W-:Y:S05]  /*8b30*/  SYNCS.ARRIVE.TRANS64.ART0 RZ, [R2+URZ+0x148], R49 ;  /* 0x0001483102ff79a7 */ /* 0x0005ea00085000ff */
[----:B------:R-:W-:Y:S05]  /*8b40*/  BRA.U !UP0, `(.L_x_52) ;  /* 0x00000005082c7547 */ /* 0x000fea000b800000 */
[----:B------:R-:W-:Y:S01]  /*8b50*/  UMOV UR16, UR8 ;  /* 0x0000000800107c82 */ /* 0x000fe20008000000 */
.L_x_54:
[----:B----4-:R4:W-:Y:S06]  /*8b60*/  BAR.SYNC.DEFER_BLOCKING R0, 0x40 ;  /* 0x000100000000751d */ /* 0x0109ec0000010000 */
[----:B-----5:R-:W5:Y:S02]  /*8b70*/  LDS R36, [R51+0x18c] ;  /* 0x00018c0033247984 */ /* 0x020f640000000800 */
[----:B-----5:R-:W-:-:S13]  /*8b80*/  FSETP.GEU.AND P0, PT, R36, 1, PT ;  /* 0x3f8000002400780b */ /* 0x020fda0003f0e000 */
[----:B------:R-:W-:-:S04]  /*8b90*/  VOTE.ANY R4, PT, !P0 ;  /* 0x0000000000047806 */ /* 0x000fc800040e0100 */
[----:B------:R-:W-:-:S13]  /*8ba0*/  ISETP.NE.AND P0, PT, R4, RZ, PT ;  /* 0x000000ff0400720c */ /* 0x000fda0003f05270 */
[----:B----4-:R-:W-:Y:S05]  /*8bb0*/  @!P0 BRA `(.L_x_53) ;  /* 0x0000000000fc8947 */ /* 0x010fea0003800000 */
[C---:B------:R-:W-:Y:S02]  /*8bc0*/  R2UR UR4, R3.reuse ;  /* 0x00000000030472ca */ /* 0x040fe400000e0000 */
[----:B------:R-:W-:-:S11]  /*8bd0*/  R2UR UR5, R3 ;  /* 0x00000000030572ca */ /* 0x000fd600000e0000 */
[----:B------:R-:W4:Y:S02]  /*8be0*/  LDTM.x16 R20, tmem[UR4+0x100] ;  /* 0x00010004001479ee */ /* 0x000f240008240000 */
[-C--:B----4-:R-:W-:Y:S02]  /*8bf0*/  FMUL2 R20, R20.F32x2.HI_LO, R36.reuse.F32 ;  /* 0x000000241414724a */ /* 0x090fe40001000000 */
[-C--:B------:R-:W-:Y:S02]  /*8c00*/  FMUL2 R22, R22.F32x2.HI_LO, R36.reuse.F32 ;  /* 0x000000241616724a */ /* 0x080fe40001000000 */
[-C--:B------:R-:W-:Y:S02]  /*8c10*/  FMUL2 R24, R24.F32x2.HI_LO, R36.reuse.F32 ;  /* 0x000000241818724a */ /* 0x080fe40001000000 */
[-C--:B------:R-:W-:Y:S02]  /*8c20*/  FMUL2 R26, R26.F32x2.HI_LO, R36.reuse.F32 ;  /* 0x000000241a1a724a */ /* 0x080fe40001000000 */
[----:B------:R-:W-:-:S02]  /*8c30*/  FMUL2 R28, R28.F32x2.HI_LO, R36.F32 ;  /* 0x000000241c1c724a */ /* 0x000fc40001000000 */
[-C--:B------:R-:W-:Y:S02]  /*8c40*/  FMUL2 R30, R30.F32x2.HI_LO, R36.reuse.F32 ;  /* 0x000000241e1e724a */ /* 0x080fe40001000000 */
[-C--:B------:R-:W-:Y:S02]  /*8c50*/  FMUL2 R32, R32.F32x2.HI_LO, R36.reuse.F32 ;  /* 0x000000242020724a */ /* 0x080fe40001000000 */
[----:B------:R-:W-:-:S04]  /*8c60*/  FMUL2 R34, R34.F32x2.HI_LO, R36.F32 ;  /* 0x000000242222724a */ /* 0x000fc80001000000 */
[----:B------:R-:W-:Y:S01]  /*8c70*/  STTM.x16 tmem[UR5+0x100], R20 ;  /* 0x00010014000079ed */ /* 0x000fe20008240005 */
        /* <DEDUP_REMOVED lines=49> */
[----:B------:R4:W-:Y:S01]  /*8f90*/  STTM.x16 tmem[UR4+0x150], R4 ;  /* 0x00015004000079ed */ /* 0x0009e20008240004 */
[----:B------:R-:W5:Y:S02]  /*8fa0*/  FENCE.VIEW.ASYNC.T ;  /* 0x00000000000073c6 */ /* 0x000f640000000200 */
.L_x_53:
[----:B-----5:R5:W-:Y:S01]  /*8fb0*/  SYNCS.ARRIVE.TRANS64.ART0 RZ, [R2+URZ+0x118], R49 ;  /* 0x0001183102ff79a7 */ /* 0x020be200085000ff */
[----:B------:R-:W-:-:S04]  /*8fc0*/  UIADD3 UR16, UPT, UPT, UR16, 0x1, URZ ;  /* 0x0000000110107890 */ /* 0x000fc8000fffe0ff */
[----:B------:R-:W-:Y:S01]  /*8fd0*/  UISETP.NE.AND UP0, UPT, UR16, URZ, UPT ;  /* 0x000000ff1000728c */ /* 0x000fe2000bf05270 */
[----:B------:R5:W-:Y:S08]  /*8fe0*/  SYNCS.ARRIVE.TRANS64.ART0 RZ, [R2+URZ+0x148], R49 ;  /* 0x0001483102ff79a7 */ /* 0x000bf000085000ff */
[----:B------:R-:W-:Y:S05]  /*8ff0*/  BRA.U UP0, `(.L_x_54) ;  /* 0xfffffff900d87547 */ /* 0x000fea000b83ffff */
.L_x_52:
[----:B------:R2:W-:Y:S01]  /*9000*/  BAR.SYNC.DEFER_BLOCKING R0, 0x40 ;  /* 0x000100000000751d */ /* 0x0005e20000010000 */
[----:B----4-:R-:W-:Y:S02]  /*9010*/  SHF.L.U32 R7, R46, 0x1f, RZ ;  /* 0x0000001f2e077819 */ /* 0x010fe400000006ff */
[----:B------:R-:W-:-:S03]  /*9020*/  SHF.L.U32 R5, R44, 0x1f, RZ ;  /* 0x0000001f2c057819 */ /* 0x000fc600000006ff */
[----:B------:R2:W4:Y:S04]  /*9030*/  LDS R53, [R51+0x18c] ;  /* 0x00018c0033357984 */ /* 0x0005280000000800 */
[----:B------:R2:W5:Y:S01]  /*9040*/  LDS R52, [R51+0x38c] ;  /* 0x00038c0033347984 */ /* 0x0005620000000800 */
[----:B------:R2:W-:Y:S01]  /*9050*/  SYNCS.ARRIVE.TRANS64.ART0 RZ, [R2+URZ+0x148], R49 ;  /* 0x0001483102ff79a7 */ /* 0x0005e200085000ff */
[----:B------:R-:W3:Y:S02]  /*9060*/  SYNCS.PHASECHK.TRANS64.TRYWAIT P0, [R2+URZ+0x130], R7 ;  /* 0x00013007020075a7 */ /* 0x000ee400080011ff */
[----:B--2345:R-:W-:Y:S05]  /*9070*/  @!P0 BRA `(.L_x_55) ;  /* 0x0000001400a88947 */ /* 0x03cfea0003800000 */
.L_x_108:
[----:B------:R-:W3:Y:S02]  /*9080*/  SYNCS.PHASECHK.TRANS64.TRYWAIT P0, [R2+URZ+0x158], R5 ;  /* 0x00015805020075a7 */ /* 0x000ee400080011ff */
[----:B---3--:R-:W-:Y:S05]  /*9090*/  @!P0 BRA `(.L_x_56) ;  /* 0x0000001400b88947 */ /* 0x008fea0003800000 */
.L_x_110:
[----:B------:R-:W-:Y:S01]  /*90a0*/  R2UR UR4, R3 ;  /* 0x00000000030472ca */ /* 0x000fe200000e0000 */
[----:B------:R-:W-:Y:S01]  /*90b0*/  IMAD.SHL.U32 R48, R48, 0x80, RZ ;  /* 0x0000008030307824 */ /* 0x000fe200078e00ff */
[C---:B------:R-:W-:Y:S01]  /*90c0*/  FSETP.NE.AND P1, PT, R53.reuse, RZ, PT ;  /* 0x000000ff3500720b */ /* 0x040fe20003f25000 */
[----:B------:R-:W-:Y:S01]  /*90d0*/  BSSY.RECONVERGENT B0, `(.L_x_57) ;  /* 0x00000a5000007945 */ /* 0x000fe20003800200 */
[----:B------:R-:W-:Y:S02]  /*90e0*/  LOP3.LUT R44, R44, 0x1, RZ, 0x3c, !PT ;  /* 0x000000012c2c7812 */ /* 0x000fe400078e3cff */
[----:B------:R-:W-:-:S06]  /*90f0*/  FSEL R54, R53, 1, P1 ;  /* 0x3f80000035367808 */ /* 0x000fcc0000800000 */
[----:B------:R-:W4:Y:S01]  /*9100*/  MUFU.RCP R54, R54 ;  /* 0x0000003600367308 */ /* 0x000f220000001000 */
[----:B--23--:R-:W4:Y:S07]  /*9110*/  LDTM.x32 R4, tmem[UR4+0x100] ;  /* 0x00010004000479ee */ /* 0x00cf2e00082c0000 */
[----:B------:R-:W2:Y:S01]  /*9120*/  @P1 MUFU.LG2 R53, R53 ;  /* 0x0000003500351308 */ /* 0x000ea20000000c00 */
[-C--:B----4-:R-:W-:Y:S02]  /*9130*/  FMUL2 R6, R6.F32x2.HI_LO, R54.reuse.F32 ;  /* 0x000000360606724a */ /* 0x090fe40001000000 */
[----:B------:R-:W-:-:S02]  /*9140*/  FMUL2 R4, R4.F32x2.HI_LO, R54.F32 ;  /* 0x000000360404724a */ /* 0x000fc40001000000 */
[----:B------:R-:W-:Y:S01]  /*9150*/  FMUL2 R10, R10.F32x2.HI_LO, R54.F32 ;  /* 0x000000360a0a724a */ /* 0x000fe20001000000 */
[----:B------:R-:W-:Y:S01]  /*9160*/  F2FP.SATFINITE.E4M3.F32.PACK_AB_MERGE_C R6, R7, R6, RZ ;  /* 0x000000060706723e */ /* 0x000fe200048070ff */
        /* <DEDUP_REMOVED lines=25> */
[----:B------:R-:W-:-:S02]  /*9300*/  F2FP.SATFINITE.E4M3.F32.PACK_AB_MERGE_C R29, R29, R28, RZ ;  /* 0x0000001c1d1d723e */ /* 0x000fc400048070ff */
[----:B------:R-:W-:Y:S02]  /*9310*/  F2FP.SATFINITE.E4M3.F32.PACK_AB_MERGE_C R34, R35, R34, RZ ;  /* 0x000000222322723e */ /* 0x000fe400048070ff */
[----:B------:R-:W-:Y:S02]  /*9320*/  F2FP.SATFINITE.E4M3.F32.PACK_AB_MERGE_C R33, R33, R32, RZ ;  /* 0x000000202121723e */ /* 0x000fe400048070ff */
[----:B------:R-:W-:Y:S02]  /*9330*/  PRMT R40, R5, 0x5410, R6 ;  /* 0x0000541005287816 */ /* 0x000fe40000000006 */
[----:B------:R-:W-:Y:S02]  /*9340*/  PRMT R41, R9, 0x5410, R10 ;  /* 0x0000541009297816 */ /* 0x000fe4000000000a */
[----:B------:R-:W-:Y:S02]  /*9350*/  PRMT R42, R13, 0x5410, R14 ;  /* 0x000054100d2a7816 */ /* 0x000fe4000000000e */
[----:B------:R-:W-:-:S02]  /*9360*/  PRMT R43, R17, 0x5410, R18 ;  /* 0x00005410112b7816 */ /* 0x000fc40000000012 */
[----:B------:R-:W-:Y:S02]  /*9370*/  PRMT R36, R21, 0x5410, R22 ;  /* 0x0000541015247816 */ /* 0x000fe40000000016 */
[----:B------:R-:W-:Y:S01]  /*9380*/  PRMT R37, R25, 0x5410, R26 ;  /* 0x0000541019257816 */ /* 0x000fe2000000001a */
[----:B------:R3:W-:Y:S01]  /*9390*/  STS.128 [R45], R40 ;  /* 0x000000282d007388 */ /* 0x0007e20000000c00 */
[----:B------:R-:W-:Y:S02]  /*93a0*/  PRMT R38, R29, 0x5410, R30 ;  /* 0x000054101d267816 */ /* 0x000fe4000000001e */
[----:B------:R-:W-:Y:S02]  /*93b0*/  PRMT R39, R33, 0x5410, R34 ;  /* 0x0000541021277816 */ /* 0x000fe40000000022 */
[----:B------:R-:W4:Y:S03]  /*93c0*/  LDTM.x32 R4, tmem[UR4+0x120] ;  /* 0x00012004000479ee */ /* 0x000f2600082c0000 */
[----:B------:R5:W-:Y:S01]  /*93d0*/  STS.128 [R50], R36 ;  /* 0x0000002432007388 */ /* 0x000be20000000c00 */
[----:B----4-:R-:W-:-:S02]  /*93e0*/  FMUL2 R6, R6.F32x2.HI_LO, R54.F32 ;  /* 0x000000360606724a */ /* 0x010fc40001000000 */
[-C--:B------:R-:W-:Y:S02]  /*93f0*/  FMUL2 R4, R4.F32x2.HI_LO, R54.reuse.F32 ;  /* 0x000000360404724a */ /* 0x080fe40001000000 */
        /* <DEDUP_REMOVED lines=30> */
[----:B---3--:R-:W-:Y:S02]  /*95e0*/  PRMT R40, R5, 0x5410, R6 ;  /* 0x0000541005287816 */ /* 0x008fe40000000006 */
[----:B------:R-:W-:Y:S02]  /*95f0*/  PRMT R41, R9, 0x5410, R10 ;  /* 0x0000541009297816 */ /* 0x000fe4000000000a */
[----:B------:R-:W-:Y:S02]  /*9600*/  PRMT R42, R13, 0x5410, R14 ;  /* 0x000054100d2a7816 */ /* 0x000fe4000000000e */
[----:B------:R-:W-:-:S02]  /*9610*/  PRMT R43, R17, 0x5410, R18 ;  /* 0x00005410112b7816 */ /* 0x000fc40000000012 */
[----:B-----5:R-:W-:Y:S02]  /*9620*/  PRMT R36, R21, 0x5410, R22 ;  /* 0x0000541015247816 */ /* 0x020fe40000000016 */
[----:B------:R-:W-:Y:S01]  /*9630*/  PRMT R37, R25, 0x5410, R26 ;  /* 0x0000541019257816 */ /* 0x000fe2000000001a */
[----:B------:R3:W-:Y:S01]  /*9640*/  STS.128 [R45+0x1000], R40 ;  /* 0x001000282d007388 */ /* 0x0007e20000000c00 */
[----:B------:R-:W-:Y:S02]  /*9650*/  PRMT R38, R29, 0x5410, R30 ;  /* 0x000054101d267816 */ /* 0x000fe4000000001e */
[----:B------:R-:W-:Y:S02]  /*9660*/  PRMT R39, R33, 0x5410, R34 ;  /* 0x0000541021277816 */ /* 0x000fe40000000022 */
[----:B------:R-:W4:Y:S01]  /*9670*/  LDTM.x32 R4, tmem[UR4+0x140] ;  /* 0x00014004000479ee */ /* 0x000f2200082c0000 */
[----:B------:R-:W5:Y:S02]  /*9680*/  LDCU UR4, c[0x0][0x380] ;  /* 0x00007000ff0477ac */ /* 0x000f640008000800 */
[----:B------:R3:W-:Y:S01]  /*9690*/  STS.128 [R50+0x1000], R36 ;  /* 0x0010002432007388 */ /* 0x0007e20000000c00 */
        /* <DEDUP_REMOVED lines=30> */
[----:B--2---:R-:W-:Y:S01]  /*9880*/  @P1 FADD R15, R53, -8 ;  /* 0xc1000000350f1421 */ /* 0x004fe20000000000 */
[----:B------:R-:W-:-:S02]  /*9890*/  F2FP.SATFINITE.E4M3.F32.PACK_AB_MERGE_C R32, R33, R32, RZ ;  /* 0x000000202120723e */ /* 0x000fc400048070ff */
[----:B------:R-:W-:Y:S02]  /*98a0*/  F2FP.SATFINITE.E4M3.F32.PACK_AB_MERGE_C R7, R35, R34, RZ ;  /* 0x000000222307723e */ /* 0x000fe400048070ff */
[----:B------:R-:W-:Y:S02]  /*98b0*/  PRMT R9, R9, 0x5410, R10 ;  /* 0x0000541009097816 */ /* 0x000fe4000000000a */
[----:B------:R-:W-:Y:S02]  /*98c0*/  PRMT R8, R5, 0x5410, R6 ;  /* 0x0000541005087816 */ /* 0x000fe40000000006 */
[----:B------:R-:W-:Y:S02]  /*98d0*/  PRMT R10, R13, 0x5410, R14 ;  /* 0x000054100d0a7816 */ /* 0x000fe4000000000e */
[----:B------:R-:W-:Y:S01]  /*98e0*/  PRMT R11, R16, 0x5410, R11 ;  /* 0x00005410100b7816 */ /* 0x000fe2000000000b */
[----:B------:R-:W2:Y:S01]  /*98f0*/  @P1 LDC R13, c[0x0][0x600] ;  /* 0x00018000ff0d1b82 */ /* 0x000ea20000000800 */
[----:B------:R-:W-:-:S02]  /*9900*/  PRMT R4, R21, 0x5410, R4 ;  /* 0x0000541015047816 */ /* 0x000fc40000000004 */
[----:B------:R-:W-:Y:S01]  /*9910*/  PRMT R5, R25, 0x5410, R26 ;  /* 0x0000541019057816 */ /* 0x000fe2000000001a */
[----:B------:R3:W-:Y:S01]  /*9920*/  STS.128 [R45+0x2000], R8 ;  /* 0x002000082d007388 */ /* 0x0007e20000000c00 */
[----:B------:R-:W-:Y:S02]  /*9930*/  PRMT R6, R29, 0x5410, R30 ;  /* 0x000054101d067816 */ /* 0x000fe4000000001e */
[----:B------:R-:W-:Y:S02]  /*9940*/  PRMT R7, R32, 0x5410, R7 ;  /* 0x0000541020077816 */ /* 0x000fe40000000007 */
[----:B-----5:R-:W-:-:S03]  /*9950*/  IADD3 R12, PT, PT, -R48, UR4, RZ ;  /* 0x00000004300c7c10 */ /* 0x020fc6000fffe1ff */
[----:B------:R3:W-:Y:S01]  /*9960*/  STS.128 [R50+0x2000], R4 ;  /* 0x0020000432007388 */ /* 0x0007e20000000c00 */
[----:B------:R-:W-:Y:S01]  /*9970*/  ISETP.GT.AND P0, PT, R12, R47, PT ;  /* 0x0000002f0c00720c */ /* 0x000fe20003f04270 */
[----:B------:R-:W-:Y:S01]  /*9980*/  IMAD.MOV.U32 R12, RZ, RZ, -0x800000 ;  /* 0xff800000ff0c7424 */ /* 0x000fe200078e00ff */
[----:B------:R4:W-:Y:S06]  /*9990*/  MEMBAR.ALL.CTA ;  /* 0x0000000000007992 */ /* 0x0009ec0000008000 */
[----:B----4-:R-:W4:Y:S01]  /*99a0*/  FENCE.VIEW.ASYNC.S ;  /* 0x00000000000073c6 */ /* 0x010f220000000000 */
[----:B--2---:R-:W-:-:S04]  /*99b0*/  @P1 FFMA R13, R52, R13, R15 ;  /* 0x0000000d340d1223 */ /* 0x004fc8000000000f */
[----:B------:R-:W-:Y:S01]  /*99c0*/  @P1 FMUL R12, R13, 0.69314718246459960938 ;  /* 0x3f3172180d0c1820 */ /* 0x000fe20000400000 */
[----:B----4-:R3:W-:Y:S01]  /*99d0*/  SYNCS.ARRIVE.TRANS64.ART0 RZ, [R2+URZ+0x118], R49 ;  /* 0x0001183102ff79a7 */ /* 0x0107e200085000ff */
[----:B------:R3:W-:Y:S01]  /*99e0*/  SYNCS.ARRIVE.TRANS64.ART0 RZ, [R2+URZ+0x150], R49 ;  /* 0x0001503102ff79a7 */ /* 0x0007e200085000ff */
[----:B------:R-:W-:Y:S05]  /*99f0*/  @!P0 BRA `(.L_x_58) ;  /* 0x0000000000488947 */ /* 0x000fea0003800000 */
[----:B---3--:R-:W2:Y:S01]  /*9a00*/  LDC.64 R6, c[0x0][0x3c8] ;  /* 0x0000f200ff067b82 */ /* 0x008ea20000000a00 */
[----:B------:R-:W-:Y:S01]  /*9a10*/  USHF.R.S32.HI UR4, URZ, 0x1f, UR17 ;  /* 0x0000001fff047899 */ /* 0x000fe20008011411 */
[----:B------:R-:W-:Y:S01]  /*9a20*/  IADD3 R10, P0, PT, R47, R48, RZ ;  /* 0x000000302f0a7210 */ /* 0x000fe20007f1e0ff */
[----:B------:R-:W-:-:S03]  /*9a30*/  USHF.R.S32.HI UR16, URZ, 0x1f, UR11 ;  /* 0x0000001fff107899 */ /* 0x000fc6000801140b */
[----:B------:R-:W-:Y:S02]  /*9a40*/  LEA.HI.X.SX32 R11, R48, RZ, 0x1, P0 ;  /* 0x000000ff300b7211 */ /* 0x000fe400000f0eff */
[----:B------:R-:W3:Y:S01]  /*9a50*/  LDC.64 R4, c[0x0][0x3d0] ;  /* 0x0000f400ff047b82 */ /* 0x000ee20000000a00 */
[----:B--2---:R-:W-:-:S03]  /*9a60*/  IMAD R8, R6, UR4, RZ ;  /* 0x0000000406087c24 */ /* 0x004fc6000f8e02ff */
[----:B------:R-:W2:Y:S01]  /*9a70*/  LDCU.64 UR4, c[0x0][0x3b0] ;  /* 0x00007600ff0477ac */ /* 0x000ea20008000a00 */
[----:B------:R-:W-:-:S04]  /*9a80*/  IMAD.WIDE.U32 R10, R6, UR17, R10 ;  /* 0x00000011060a7c25 */ /* 0x000fc8000f8e000a */
[----:B------:R-:W-:Y:S02]  /*9a90*/  IMAD R7, R7, UR17, R8 ;  /* 0x0000001107077c24 */ /* 0x000fe4000f8e0208 */
[----:B---3--:R-:W-:-:S03]  /*9aa0*/  IMAD R6, R4, UR16, RZ ;  /* 0x0000001004067c24 */ /* 0x008fc6000f8e02ff */
[----:B------:R-:W-:Y:S01]  /*9ab0*/  IADD3 R11, PT, PT, R11, R7, RZ ;  /* 0x000000070b0b7210 */ /* 0x000fe20007ffe0ff */
[----:B------:R-:W-:Y:S02]  /*9ac0*/  IMAD R5, R5, UR11, R6 ;  /* 0x0000000b05057c24 */ /* 0x000fe4000f8e0206 */
[----:B------:R-:W-:-:S05]  /*9ad0*/  IMAD.WIDE.U32 R10, R4, UR11, R10 ;  /* 0x0000000b040a7c25 */ /* 0x000fca000f8e000a */
[----:B------:R-:W-:Y:S02]  /*9ae0*/  IADD3 R5, PT, PT, R11, R5, RZ ;  /* 0x000000050b057210 */ /* 0x000fe40007ffe0ff */
[----:B--2---:R-:W-:-:S04]  /*9af0*/  LEA R4, P0, R10, UR4, 0x2 ;  /* 0x000000040a047c11 */ /* 0x004fc8000f8010ff */
[----:B------:R-:W-:-:S05]  /*9b00*/  LEA.HI.X R5, R10, UR5, R5, 0x2, P0 ;  /* 0x000000050a057c11 */ /* 0x000fca00080f1405 */
[----:B-1----:R2:W-:Y:S04]  /*9b10*/  STG.E desc[UR12][R4.64], R12 ;  /* 0x0000000c04007986 */ /* 0x0025e8000c10190c */
.L_x_58:
[----:B-1----:R-:W-:Y:S05]  /*9b20*/  BSYNC.RECONVERGENT B0 ;  /* 0x0000000000007941 */ /* 0x002fea0003800200 */
.L_x_57:
[----:B------:R-:W1:Y:S01]  /*9b30*/  LDCU UR16, c[0x0][0x610] ;  /* 0x0000c200ff1077ac */ /* 0x000e620008000800 */
[----:B------:R-:W4:Y:S01]  /*9b40*/  LDC R48, c[0x0][0x60c] ;  /* 0x00018300ff307b82 */ /* 0x000f220000000800 */
[----:B------:R-:W-:Y:S01]  /*9b50*/  LOP3.LUT R46, R46, 0x1, RZ, 0x3c, !PT ;  /* 0x000000012e2e7812 */ /* 0x000fe200078e3cff */
[----:B------:R-:W-:Y:S01]  /*9b60*/  UIADD3 UR10, UPT, UPT, UR9, UR10, URZ ;  /* 0x0000000a090a7290 */ /* 0x000fe2000fffe0ff */
[----:B------:R-:W5:Y:S03]  /*9b70*/  LDCU.64 UR4, c[0x0][0x618] ;  /* 0x0000c300ff0477ac */ /* 0x000f660008000a00 */
[----:B-1----:R-:W-:-:S04]  /*9b80*/  UIMAD.WIDE.U32 UR16, UR10, UR16, URZ ;  /* 0x000000100a1072a5 */ /* 0x002fc8000f8e00ff */
[----:B------:R-:W-:-:S04]  /*9b90*/  UIADD3 UR11, UPT, UPT, UR10, -UR17, URZ ;  /* 0x800000110a0b7290 */ /* 0x000fc8000fffe0ff */
[----:B------:R-:W-:-:S04]  /*9ba0*/  USHF.R.U32.HI UR11, URZ, UR22, UR11 ;  /* 0x00000016ff0b7299 */ /* 0x000fc8000801160b */
[----:B------:R-:W-:-:S04]  /*9bb0*/  UIADD3 UR11, UPT, UPT, UR17, UR11, URZ ;  /* 0x0000000b110b7290 */ /* 0x000fc8000fffe0ff */
[----:B------:R-:W-:-:S04]  /*9bc0*/  USHF.R.U32.HI UR16, URZ, UR15, UR11 ;  /* 0x0000000fff107299 */ /* 0x000fc8000801160b */
[----:B-----5:R-:W-:Y:S01]  /*9bd0*/  UIMAD.WIDE.U32 UR18, UR16, UR5, URZ ;  /* 0x00000005101272a5 */ /* 0x020fe2000f8e00ff */
[----:B------:R-:W1:Y:S01]  /*9be0*/  LDCU UR5, c[0x0][0x624] ;  /* 0x0000c480ff0577ac */ /* 0x000e620008000800 */
[----:B--23--:R-:W-:-:S05]  /*9bf0*/  IADD3 R5, PT, PT, RZ, -UR16, RZ ;  /* 0x80000010ff057c10 */ /* 0x00cfca000fffe0ff */
[----:B------:R-:W-:Y:S01]  /*9c00*/  UMOV UR17, UR19 ;  /* 0x0000001300117c82 */ /* 0x000fe20008000000 */
[----:B----4-:R-:W-:Y:S01]  /*9c10*/  IMAD R48, R48, R5, UR10 ;  /* 0x0000000a30307e24 */ /* 0x010fe2000f8e0205 */
[----:B------:R-:W-:-:S04]  /*9c20*/  UIADD3 UR11, UPT, UPT, UR16, -UR17, URZ ;  /* 0x80000011100b7290 */ /* 0x000fc8000fffe0ff */
[----:B------:R-:W-:-:S04]  /*9c30*/  USHF.R.U32.HI UR11, URZ, UR14, UR11 ;  /* 0x0000000eff0b7299 */ /* 0x000fc8000801160b */
[----:B------:R-:W-:Y:S02]  /*9c40*/  UIADD3 UR11, UPT, UPT, UR17, UR11, URZ ;  /* 0x0000000b110b7290 */ /* 0x000fe4000fffe0ff */
[----:B-1----:R-:W-:Y:S02]  /*9c50*/  UISETP.GE.AND UP0, UPT, UR10, UR5, UPT ;  /* 0x000000050a00728c */ /* 0x002fe4000bf06270 */
[----:B------:R-:W-:-:S04]  /*9c60*/  USHF.R.U32.HI UR11, URZ, UR7, UR11 ;  /* 0x00000007ff0b7299 */ /* 0x000fc8000801160b */
[----:B------:R-:W-:-:S04]  /*9c70*/  UIADD3 UR17, UPT, UPT, -UR11, URZ, URZ ;  /* 0x000000ff0b117290 */ /* 0x000fc8000fffe1ff */
[----:B------:R-:W-:Y:S01]  /*9c80*/  UIMAD UR17, UR4, UR17, UR16 ;  /* 0x00000011041172a4 */ /* 0x000fe2000f8e0210 */
[----:B------:R-:W-:Y:S11]  /*9c90*/  BRA.U !UP0, `(.L_x_59) ;  /* 0xffffffed08987547 */ /* 0x000ff6000b83ffff */
.L_x_51:
[----:B------:R-:W-:-:S04]  /*9ca0*/  SHF.L.U32 R44, R44, 0x1f, RZ ;  /* 0x0000001f2c2c7819 */ /* 0x000fc800000006ff */
[----:B------:R-:W1:Y:S02]  /*9cb0*/  SYNCS.PHASECHK.TRANS64.TRYWAIT P0, [R2+URZ+0x158], R44 ;  /* 0x0001582c020075a7 */ /* 0x000e6400080011ff */
[----:B-1----:R-:W-:Y:S05]  /*9cc0*/  @!P0 BRA `(.L_x_60) ;  /* 0x0000000800c48947 */ /* 0x002fea0003800000 */
.L_x_112:
[----:B------:R-:W-:Y:S06]  /*9cd0*/  BAR.ARV 0x2, 0x120 ;  /* 0x0084800000007b1d */ /* 0x000fec0000002000 */
[----:B------:R-:W-:Y:S05]  /*9ce0*/  EXIT ;  /* 0x000000000000794d */ /* 0x000fea0003800000 */
.L_x_6:
[----:B------:R-:W-:Y:S02]  /*9cf0*/  MOV R2, UR17 ;  /* 0x0000001100027c02 */ /* 0x000fe40008000f00 */
[----:B------:R-:W-:-:S07]  /*9d00*/  MOV R7, R6 ;  /* 0x0000000600077202 */ /* 0x000fce0000000f00 */
.L_x_61:
[----:B--2---:R2:W3:Y:S02]  /*9d10*/  SYNCS.PHASECHK.TRANS64.TRYWAIT P0, [R2+URZ+0x150], R7 ;  /* 0x00015007020075a7 */ /* 0x0044e400080011ff */
[----:B---3--:R-:W-:Y:S05]  /*9d20*/  @!P0 NANOSLEEP.SYNCS 0x989680 ;  /* 0x009896800000895d */ /* 0x008fea0003900000 */
[----:B------:R-:W3:Y:S02]  /*9d30*/  @!P0 SYNCS.PHASECHK.TRANS64 P0, [R2+URZ+0x150], R7 ;  /* 0x00015007020085a7 */ /* 0x000ee400080010ff */
[----:B---3--:R-:W-:Y:S05]  /*9d40*/  @!P0 BRA `(.L_x_61) ;  /* 0xfffffffc00f08947 */ /* 0x008fea000383ffff */
[----:B------:R-:W-:Y:S05]  /*9d50*/  BRA `(.L_x_62) ;  /* 0xffffff6c00787947 */ /* 0x000fea000383ffff */
.L_x_13:
[----:B------:R-:W-:Y:S02]  /*9d60*/  MOV R2, UR4 ;  /* 0x0000000400027c02 */ /* 0x000fe40008000f00 */
[----:B------:R-:W-:-:S07]  /*9d70*/  MOV R5, R4 ;  /* 0x0000000400057202 */ /* 0x000fce0000000f00 */
.L_x_63:
[----:B-1----:R1:W2:Y:S02]  /*9d80*/  SYNCS.PHASECHK.TRANS64.TRYWAIT P0, [R2+URZ], R5 ;  /* 0x00000005020075a7 */ /* 0x0022a400080011ff */
[----:B--2---:R-:W-:Y:S05]  /*9d90*/  @!P0 NANOSLEEP.SYNCS 0x989680 ;  /* 0x009896800000895d */ /* 0x004fea0003900000 */
[----:B------:R-:W2:Y:S02]  /*9da0*/  @!P0 SYNCS.PHASECHK.TRANS64 P0, [R2+URZ], R5 ;  /* 0x00000005020085a7 */ /* 0x000ea400080010ff */
[----:B--2---:R-:W-:Y:S05]  /*9db0*/  @!P0 BRA `(.L_x_63) ;  /* 0xfffffffc00f08947 */ /* 0x004fea000383ffff */
[----:B------:R-:W-:Y:S05]  /*9dc0*/  BRA `(.L_x_64) ;  /* 0xffffff7400b47947 */ /* 0x000fea000383ffff */
.L_x_14:
[----:B------:R-:W-:Y:S02]  /*9dd0*/  MOV R2, UR6 ;  /* 0x0000000600027c02 */ /* 0x000fe40008000f00 */
[-C--:B------:R-:W-:Y:S02]  /*9de0*/  MOV R4, R3.reuse ;  /* 0x0000000300047202 */ /* 0x080fe40000000f00 */
[----:B------:R-:W-:-:S07]  /*9df0*/  MOV R5, R3 ;  /* 0x0000000300057202 */ /* 0x000fce0000000f00 */
.L_x_65:
[----:B-1----:R1:W2:Y:S02]  /*9e00*/  SYNCS.PHASECHK.TRANS64.TRYWAIT P0, [R2+URZ+0x10], R5 ;  /* 0x00001005020075a7 */ /* 0x0022a400080011ff */
[----:B--2---:R-:W-:Y:S05]  /*9e10*/  @!P0 NANOSLEEP.SYNCS 0x989680 ;  /* 0x009896800000895d */ /* 0x004fea0003900000 */
[----:B------:R-:W2:Y:S02]  /*9e20*/  @!P0 SYNCS.PHASECHK.TRANS64 P0, [R2+URZ+0x10], R5 ;  /* 0x00001005020085a7 */ /* 0x000ea400080010ff */
[----:B--2---:R-:W-:Y:S05]  /*9e30*/  @!P0 BRA `(.L_x_65) ;  /* 0xfffffffc00f08947 */ /* 0x004fea000383ffff */
[----:B------:R-:W-:Y:S05]  /*9e40*/  BRA `(.L_x_66) ;  /* 0xffffff7400c47947 */ /* 0x000fea000383ffff */
.L_x_16:
[----:B------:R-:W-:Y:S02]  /*9e50*/  MOV R5, UR20 ;  /* 0x0000001400057c02 */ /* 0x000fe40008000f00 */
[----:B------:R-:W-:Y:S07]  /*9e60*/  MOV R6, R7 ;  /* 0x0000000700067202 */ /* 0x000fee0000000f00 */
.L_x_67:
[----:B-1----:R1:W2:Y:S02]  /*9e70*/  SYNCS.PHASECHK.TRANS64.TRYWAIT P0, [R5+URZ+0x10], R7 ;  /* 0x00001007050075a7 */ /* 0x0022a400080011ff */
[----:B--2---:R-:W-:Y:S05]  /*9e80*/  @!P0 NANOSLEEP.SYNCS 0x989680 ;  /* 0x009896800000895d */ /* 0x004fea0003900000 */
[----:B------:R-:W2:Y:S02]  /*9e90*/  @!P0 SYNCS.PHASECHK.TRANS64 P0, [R5+URZ+0x10], R7 ;  /* 0x00001007050085a7 */ /* 0x000ea400080010ff */
[----:B--2---:R-:W-:Y:S05]  /*9ea0*/  @!P0 BRA `(.L_x_67) ;  /* 0xfffffffc00f08947 */ /* 0x004fea000383ffff */
[----:B------:R-:W-:Y:S05]  /*9eb0*/  BRA `(.L_x_68) ;  /* 0xffffff78001c7947 */ /* 0x000fea000383ffff */
.L_x_17:
[----:B------:R-:W-:Y:S02]  /*9ec0*/  MOV R5, UR4 ;  /* 0x0000000400057c02 */ /* 0x000fe40008000f00 */
[----:B------:R-:W-:Y:S07]  /*9ed0*/  MOV R9, R8 ;  /* 0x0000000800097202 */ /* 0x000fee0000000f00 */
.L_x_69:
[----:B-1----:R1:W2:Y:S02]  /*9ee0*/  SYNCS.PHASECHK.TRANS64.TRYWAIT P0, [R5+URZ+0x118], R9 ;  /* 0x00011809050075a7 */ /* 0x0022a400080011ff */
[----:B--2---:R-:W-:Y:S05]  /*9ef0*/  @!P0 NANOSLEEP.SYNCS 0x989680 ;  /* 0x009896800000895d */ /* 0x004fea0003900000 */
[----:B------:R-:W2:Y:S02]  /*9f00*/  @!P0 SYNCS.PHASECHK.TRANS64 P0, [R5+URZ+0x118], R9 ;  /* 0x00011809050085a7 */ /* 0x000ea400080010ff */
[----:B--2---:R-:W-:Y:S05]  /*9f10*/  @!P0 BRA `(.L_x_69) ;  /* 0xfffffffc00f08947 */ /* 0x004fea000383ffff */
[----:B------:R-:W-:Y:S05]  /*9f20*/  BRA `(.L_x_70) ;  /* 0xffffff7800687947 */ /* 0x000fea000383ffff */
.L_x_18:
[----:B------:R-:W-:Y:S02]  /*9f30*/  MOV R5, UR4 ;  /* 0x0000000400057c02 */ /* 0x000fe40008000f00 */
[----:B------:R-:W-:Y:S07]  /*9f40*/  MOV R9, R8 ;  /* 0x0000000800097202 */ /* 0x000fee0000000f00 */
.L_x_71:
[----:B-1----:R1:W2:Y:S02]  /*9f50*/  SYNCS.PHASECHK.TRANS64.TRYWAIT P0, [R5+URZ+0x120], R9 ;  /* 0x00012009050075a7 */ /* 0x0022a400080011ff */
[----:B--2---:R-:W-:Y:S05]  /*9f60*/  @!P0 NANOSLEEP.SYNCS 0x989680 ;  /* 0x009896800000895d */ /* 0x004fea0003900000 */
[----:B------:R-:W2:Y:S02]  /*9f70*/  @!P0 SYNCS.PHASECHK.TRANS64 P0, [R5+URZ+0x120], R9 ;  /* 0x00012009050085a7 */ /* 0x000ea400080010ff */
[----:B--2---:R-:W-:Y:S05]  /*9f80*/  @!P0 BRA `(.L_x_71) ;  /* 0xfffffffc00f08947 */ /* 0x004fea000383ffff */
[----:B------:R-:W-:Y:S05]  /*9f90*/  BRA `(.L_x_72) ;  /* 0xffffff7800907947 */ /* 0x000fea000383ffff */
.L_x_19:
[----:B-1----:R-:W-:Y:S02]  /*9fa0*/  MOV R5, UR20 ;  /* 0x0000001400057c02 */ /* 0x002fe40008000f00 */
[----:B------:R-:W-:Y:S07]  /*9fb0*/  MOV R6, R7 ;  /* 0x0000000700067202 */ /* 0x000fee0000000f00 */
.L_x_73:
[----:B-1----:R1:W2:Y:S02]  /*9fc0*/  SYNCS.PHASECHK.TRANS64.TRYWAIT P0, [R5+URZ+0x10], R7 ;  /* 0x00001007050075a7 */ /* 0x0022a400080011ff */
[----:B--2---:R-:W-:Y:S05]  /*9fd0*/  @!P0 NANOSLEEP.SYNCS 0x989680 ;  /* 0x009896800000895d */ /* 0x004fea0003900000 */
[----:B------:R-:W2:Y:S02]  /*9fe0*/  @!P0 SYNCS.PHASECHK.TRANS64 P0, [R5+URZ+0x10], R7 ;  /* 0x00001007050085a7 */ /* 0x000ea400080010ff */
[----:B--2---:R-:W-:Y:S05]  /*9ff0*/  @!P0 BRA `(.L_x_73) ;  /* 0xfffffffc00f08947 */ /* 0x004fea000383ffff */
[----:B------:R-:W-:Y:S05]  /*a000*/  BRA `(.L_x_74) ;  /* 0xffffff78008c7947 */ /* 0x000fea000383ffff */
.L_x_21:
[----:B-1----:R-:W-:Y:S02]  /*a010*/  MOV R2, UR31 ;  /* 0x0000001f00027c02 */ /* 0x002fe40008000f00 */
[----:B------:R-:W-:-:S07]  /*a020*/  MOV R5, R4 ;  /* 0x0000000400057202 */ /* 0x000fce0000000f00 */
.L_x_75:
[----:B-1----:R1:W2:Y:S02]  /*a030*/  SYNCS.PHASECHK.TRANS64.TRYWAIT P0, [R2+URZ+0x10], R5 ;  /* 0x00001005020075a7 */ /* 0x0022a400080011ff */
[----:B--2---:R-:W-:Y:S05]  /*a040*/  @!P0 NANOSLEEP.SYNCS 0x989680 ;  /* 0x009896800000895d */ /* 0x004fea0003900000 */
[----:B------:R-:W2:Y:S02]  /*a050*/  @!P0 SYNCS.PHASECHK.TRANS64 P0, [R2+URZ+0x10], R5 ;  /* 0x00001005020085a7 */ /* 0x000ea400080010ff */
[----:B--2---:R-:W-:Y:S05]  /*a060*/  @!P0 BRA `(.L_x_75) ;  /* 0xfffffffc00f08947 */ /* 0x004fea000383ffff */
[----:B------:R-:W-:Y:S05]  /*a070*/  BRA `(.L_x_76) ;  /* 0xffffff7800f87947 */ /* 0x000fea000383ffff */
.L_x_22:
[----:B------:R-:W-:Y:S02]  /*a080*/  MOV R2, UR4 ;  /* 0x0000000400027c02 */ /* 0x000fe40008000f00 */
[-C--:B------:R-:W-:Y:S02]  /*a090*/  MOV R4, R3.reuse ;  /* 0x0000000300047202 */ /* 0x080fe40000000f00 */
[----:B------:R-:W-:-:S07]  /*a0a0*/  MOV R5, R3 ;  /* 0x0000000300057202 */ /* 0x000fce0000000f00 */
.L_x_77:
[----:B-1----:R1:W2:Y:S02]  /*a0b0*/  SYNCS.PHASECHK.TRANS64.TRYWAIT P0, [R2+URZ+0x118], R5 ;  /* 0x00011805020075a7 */ /* 0x0022a400080011ff */
[----:B--2---:R-:W-:Y:S05]  /*a0c0*/  @!P0 NANOSLEEP.SYNCS 0x989680 ;  /* 0x009896800000895d */ /* 0x004fea0003900000 */
[----:B------:R-:W2:Y:S02]  /*a0d0*/  @!P0 SYNCS.PHASECHK.TRANS64 P0, [R2+URZ+0x118], R5 ;  /* 0x00011805020085a7 */ /* 0x000ea400080010ff */
[----:B--2---:R-:W-:Y:S05]  /*a0e0*/  @!P0 BRA `(.L_x_77) ;  /* 0xfffffffc00f08947 */ /* 0x004fea000383ffff */
[----:B------:R-:W-:Y:S05]  /*a0f0*/  BRA `(.L_x_78) ;  /* 0xffffff7c00407947 */ /* 0x000fea000383ffff */
.L_x_23:
[----:B-1----:R-:W-:Y:S02]  /*a100*/  MOV R2, UR4 ;  /* 0x0000000400027c02 */ /* 0x002fe40008000f00 */
[-C--:B------:R-:W-:Y:S02]  /*a110*/  MOV R4, R3.reuse ;  /* 0x0000000300047202 */ /* 0x080fe40000000f00 */
[----:B------:R-:W-:-:S07]  /*a120*/  MOV R5, R3 ;  /* 0x0000000300057202 */ /* 0x000fce0000000f00 */
.L_x_79:
[----:B-1----:R1:W2:Y:S02]  /*a130*/  SYNCS.PHASECHK.TRANS64.TRYWAIT P0, [R2+URZ+0x120], R5 ;  /* 0x00012005020075a7 */ /* 0x0022a400080011ff */
[----:B--2---:R-:W-:Y:S05]  /*a140*/  @!P0 NANOSLEEP.SYNCS 0x989680 ;  /* 0x009896800000895d */ /* 0x004fea0003900000 */
[----:B------:R-:W2:Y:S02]  /*a150*/  @!P0 SYNCS.PHASECHK.TRANS64 P0, [R2+URZ+0x120], R5 ;  /* 0x00012005020085a7 */ /* 0x000ea400080010ff */
[----:B--2---:R-:W-:Y:S05]  /*a160*/  @!P0 BRA `(.L_x_79) ;  /* 0xfffffffc00f08947 */ /* 0x004fea000383ffff */
[----:B------:R-:W-:Y:S05]  /*a170*/  BRA `(.L_x_80) ;  /* 0xffffff7c00347947 */ /* 0x000fea000383ffff */
.L_x_30:
[----:B------:R-:W-:Y:S02]  /*a180*/  MOV R2, UR17 ;  /* 0x0000001100027c02 */ /* 0x000fe40008000f00 */
[----:B------:R-:W-:-:S07]  /*a190*/  MOV R7, R6 ;  /* 0x0000000600077202 */ /* 0x000fce0000000f00 */
.L_x_81:
[----:B-1----:R1:W2:Y:S02]  /*a1a0*/  SYNCS.PHASECHK.TRANS64.TRYWAIT P0, [R2+URZ+0x90], R7 ;  /* 0x00009007020075a7 */ /* 0x0022a400080011ff */
[----:B--2---:R-:W-:Y:S05]  /*a1b0*/  @!P0 NANOSLEEP.SYNCS 0x989680 ;  /* 0x009896800000895d */ /* 0x004fea0003900000 */
[----:B------:R-:W2:Y:S02]  /*a1c0*/  @!P0 SYNCS.PHASECHK.TRANS64 P0, [R2+URZ+0x90], R7 ;  /* 0x00009007020085a7 */ /* 0x000ea400080010ff */
[----:B--2---:R-:W-:Y:S05]  /*a1d0*/  @!P0 BRA `(.L_x_81) ;  /* 0xfffffffc00f08947 */ /* 0x004fea000383ffff */
[----:B------:R-:W-:Y:S05]  /*a1e0*/  BRA `(.L_x_82) ;  /* 0xffffff8400387947 */ /* 0x000fea000383ffff */
.L_x_31:
[----:B------:R-:W-:Y:S02]  /*a1f0*/  MOV R2, UR9 ;  /* 0x0000000900027c02 */ /* 0x000fe40008000f00 */
[----:B------:R-:W-:-:S07]  /*a200*/  MOV R7, R6 ;  /* 0x0000000600077202 */ /* 0x000fce0000000f00 */
.L_x_83:
[----:B-1----:R1:W2:Y:S02]  /*a210*/  SYNCS.PHASECHK.TRANS64.TRYWAIT P0, [R2+URZ+0x8], R7 ;  /* 0x00000807020075a7 */ /* 0x0022a400080011ff */
[----:B--2---:R-:W-:Y:S05]  /*a220*/  @!P0 NANOSLEEP.SYNCS 0x989680 ;  /* 0x009896800000895d */ /* 0x004fea0003900000 */
[----:B------:R-:W2:Y:S02]  /*a230*/  @!P0 SYNCS.PHASECHK.TRANS64 P0, [R2+URZ+0x8], R7 ;  /* 0x00000807020085a7 */ /* 0x000ea400080010ff */
[----:B--2---:R-:W-:Y:S05]  /*a240*/  @!P0 BRA `(.L_x_83) ;  /* 0xfffffffc00f08947 */ /* 0x004fea000383ffff */
[----:B------:R-:W-:Y:S05]  /*a250*/  BRA `(.L_x_84) ;  /* 0xffffff8400b07947 */ /* 0x000fea000383ffff */
.L_x_32:
[----:B------:R-:W-:Y:S02]  /*a260*/  MOV R2, UR41 ;  /* 0x0000002900027c02 */ /* 0x000fe40008000f00 */
[----:B------:R-:W-:-:S07]  /*a270*/  MOV R7, R6 ;  /* 0x0000000600077202 */ /* 0x000fce0000000f00 */
.L_x_85:
[----:B-1----:R1:W2:Y:S02]  /*a280*/  SYNCS.PHASECHK.TRANS64.TRYWAIT P0, [R2+URZ+0x90], R7 ;  /* 0x00009007020075a7 */ /* 0x0022a400080011ff */
[----:B--2---:R-:W-:Y:S05]  /*a290*/  @!P0 NANOSLEEP.SYNCS 0x989680 ;  /* 0x009896800000895d */ /* 0x004fea0003900000 */
[----:B------:R-:W2:Y:S02]  /*a2a0*/  @!P0 SYNCS.PHASECHK.TRANS64 P0, [R2+URZ+0x90], R7 ;  /* 0x00009007020085a7 */ /* 0x000ea400080010ff */
[----:B--2---:R-:W-:Y:S05]  /*a2b0*/  @!P0 BRA `(.L_x_85) ;  /* 0xfffffffc00f08947 */ /* 0x004fea000383ffff */
[----:B------:R-:W-:Y:S05]  /*a2c0*/  BRA `(.L_x_86) ;  /* 0xffffff88002c7947 */ /* 0x000fea000383ffff */
.L_x_34:
[----:B------:R-:W-:Y:S02]  /*a2d0*/  MOV R2, UR16 ;  /* 0x0000001000027c02 */ /* 0x000fe40008000f00 */
[----:B------:R-:W-:-:S07]  /*a2e0*/  MOV R7, R6 ;  /* 0x0000000600077202 */ /* 0x000fce0000000f00 */
.L_x_87:
[----:B-1----:R1:W2:Y:S02]  /*a2f0*/  SYNCS.PHASECHK.TRANS64.TRYWAIT P0, [R2+URZ+0x90], R7 ;  /* 0x00009007020075a7 */ /* 0x0022a400080011ff */
[----:B--2---:R-:W-:Y:S05]  /*a300*/  @!P0 NANOSLEEP.SYNCS 0x989680 ;  /* 0x009896800000895d */ /* 0x004fea0003900000 */
[----:B------:R-:W2:Y:S02]  /*a310*/  @!P0 SYNCS.PHASECHK.TRANS64 P0, [R2+URZ+0x90], R7 ;  /* 0x00009007020085a7 */ /* 0x000ea400080010ff */
[----:B--2---:R-:W-:Y:S05]  /*a320*/  @!P0 BRA `(.L_x_87) ;  /* 0xfffffffc00f08947 */ /* 0x004fea000383ffff */
[----:B------:R-:W-:Y:S05]  /*a330*/  BRA `(.L_x_88) ;  /* 0xffffff8c00147947 */ /* 0x000fea000383ffff */
.L_x_35:
[----:B------:R-:W-:Y:S02]  /*a340*/  MOV R2, UR8 ;  /* 0x0000000800027c02 */ /* 0x000fe40008000f00 */
[----:B------:R-:W-:-:S07]  /*a350*/  MOV R7, R6 ;  /* 0x0000000600077202 */ /* 0x000fce0000000f00 */
.L_x_89:
[----:B-1----:R1:W2:Y:S02]  /*a360*/  SYNCS.PHASECHK.TRANS64.TRYWAIT P0, [R2+URZ+0x90], R7 ;  /* 0x00009007020075a7 */ /* 0x0022a400080011ff */
[----:B--2---:R-:W-:Y:S05]  /*a370*/  @!P0 NANOSLEEP.SYNCS 0x989680 ;  /* 0x009896800000895d */ /* 0x004fea0003900000 */
[----:B------:R-:W2:Y:S02]  /*a380*/  @!P0 SYNCS.PHASECHK.TRANS64 P0, [R2+URZ+0x90], R7 ;  /* 0x00009007020085a7 */ /* 0x000ea400080010ff */
[----:B--2---:R-:W-:Y:S05]  /*a390*/  @!P0 BRA `(.L_x_89) ;  /* 0xfffffffc00f08947 */ /* 0x004fea000383ffff */
[----:B------:R-:W-:Y:S05]  /*a3a0*/  BRA `(.L_x_90) ;  /* 0xffffff8c00687947 */ /* 0x000fea000383ffff */
.L_x_38:
[----:B-1----:R-:W-:Y:S02]  /*a3b0*/  MOV R2, UR6 ;  /* 0x0000000600027c02 */ /* 0x002fe40008000f00 */
[----:B------:R-:W-:-:S07]  /*a3c0*/  MOV R7, R6 ;  /* 0x0000000600077202 */ /* 0x000fce0000000f00 */
.L_x_91:
[----:B-1----:R1:W2:Y:S02]  /*a3d0*/  SYNCS.PHASECHK.TRANS64.TRYWAIT P0, [R2+URZ+0x90], R7 ;  /* 0x00009007020075a7 */ /* 0x0022a400080011ff */
[----:B--2---:R-:W-:Y:S05]  /*a3e0*/  @!P0 NANOSLEEP.SYNCS 0x989680 ;  /* 0x009896800000895d */ /* 0x004fea0003900000 */
[----:B------:R-:W2:Y:S02]  /*a3f0*/  @!P0 SYNCS.PHASECHK.TRANS64 P0, [R2+URZ+0x90], R7 ;  /* 0x00009007020085a7 */ /* 0x000ea400080010ff */
[----:B--2---:R-:W-:Y:S05]  /*a400*/  @!P0 BRA `(.L_x_91) ;  /* 0xfffffffc00f08947 */ /* 0x004fea000383ffff */
[----:B------:R-:W-:Y:S05]  /*a410*/  BRA `(.L_x_92) ;  /* 0xffffff9400287947 */ /* 0x000fea000383ffff */
.L_x_39:
[----:B------:R-:W-:Y:S02]  /*a420*/  MOV R2, UR4 ;  /* 0x0000000400027c02 */ /* 0x000fe40008000f00 */
[----:B------:R-:W-:-:S07]  /*a430*/  MOV R5, R4 ;  /* 0x0000000400057202 */ /* 0x000fce0000000f00 */
.L_x_93:
[----:B-1----:R1:W2:Y:S02]  /*a440*/  SYNCS.PHASECHK.TRANS64.TRYWAIT P0, [R2+URZ+0x8], R5 ;  /* 0x00000805020075a7 */ /* 0x0022a400080011ff */
[----:B--2---:R-:W-:Y:S05]  /*a450*/  @!P0 NANOSLEEP.SYNCS 0x989680 ;  /* 0x009896800000895d */ /* 0x004fea0003900000 */
[----:B------:R-:W2:Y:S02]  /*a460*/  @!P0 SYNCS.PHASECHK.TRANS64 P0, [R2+URZ+0x8], R5 ;  /* 0x00000805020085a7 */ /* 0x000ea400080010ff */
[----:B--2---:R-:W-:Y:S05]  /*a470*/  @!P0 BRA `(.L_x_93) ;  /* 0xfffffffc00f08947 */ /* 0x004fea000383ffff */
[----:B------:R-:W-:Y:S05]  /*a480*/  BRA `(.L_x_94) ;  /* 0xffffff9400247947 */ /* 0x000fea000383ffff */
.L_x_42:
[----:B-1----:R-:W-:Y:S02]  /*a490*/  MOV R2, UR8 ;  /* 0x0000000800027c02 */ /* 0x002fe40008000f00 */
[----:B------:R-:W-:-:S07]  /*a4a0*/  MOV R5, R4 ;  /* 0x0000000400057202 */ /* 0x000fce0000000f00 */
.L_x_95:
[----:B-1----:R1:W2:Y:S02]  /*a4b0*/  SYNCS.PHASECHK.TRANS64.TRYWAIT P0, [R2+URZ+0x148], R5 ;  /* 0x00014805020075a7 */ /* 0x0022a400080011ff */
[----:B--2---:R-:W-:Y:S05]  /*a4c0*/  @!P0 NANOSLEEP.SYNCS 0x989680 ;  /* 0x009896800000895d */ /* 0x004fea0003900000 */
[----:B------:R-:W2:Y:S02]  /*a4d0*/  @!P0 SYNCS.PHASECHK.TRANS64 P0, [R2+URZ+0x148], R5 ;  /* 0x00014805020085a7 */ /* 0x000ea400080010ff */
[----:B--2---:R-:W-:Y:S05]  /*a4e0*/  @!P0 BRA `(.L_x_95) ;  /* 0xfffffffc00f08947 */ /* 0x004fea000383ffff */
[----:B------:R-:W-:Y:S05]  /*a4f0*/  BRA `(.L_x_96) ;  /* 0xffffff9400e07947 */ /* 0x000fea000383ffff */
.L_x_43:
[----:B------:R-:W-:Y:S02]  /*a500*/  MOV R4, UR8 ;  /* 0x0000000800047c02 */ /* 0x000fe40008000f00 */
[----:B------:R-:W-:-:S07]  /*a510*/  MOV R7, R6 ;  /* 0x0000000600077202 */ /* 0x000fce0000000f00 */
.L_x_97:
[----:B-1----:R1:W2:Y:S02]  /*a520*/  SYNCS.PHASECHK.TRANS64.TRYWAIT P0, [R4+URZ+0x110], R7 ;  /* 0x00011007040075a7 */ /* 0x0022a400080011ff */
[----:B--2---:R-:W-:Y:S05]  /*a530*/  @!P0 NANOSLEEP.SYNCS 0x989680 ;  /* 0x009896800000895d */ /* 0x004fea0003900000 */
[----:B------:R-:W2:Y:S02]  /*a540*/  @!P0 SYNCS.PHASECHK.TRANS64 P0, [R4+URZ+0x110], R7 ;  /* 0x00011007040085a7 */ /* 0x000ea400080010ff */
[----:B--2---:R-:W-:Y:S05]  /*a550*/  @!P0 BRA `(.L_x_97) ;  /* 0xfffffffc00f08947 */ /* 0x004fea000383ffff */
[----:B------:R-:W-:Y:S05]  /*a560*/  BRA `(.L_x_98) ;  /* 0xffffff9400dc7947 */ /* 0x000fea000383ffff */
.L_x_44:
[----:B------:R-:W-:Y:S02]  /*a570*/  MOV R4, UR8 ;  /* 0x0000000800047c02 */ /* 0x000fe40008000f00 */
[----:B------:R-:W-:-:S07]  /*a580*/  MOV R151, R150 ;  /* 0x0000009600977202 */ /* 0x000fce0000000f00 */
.L_x_99:
[----:B-1----:R1:W2:Y:S02]  /*a590*/  SYNCS.PHASECHK.TRANS64.TRYWAIT P0, [R4+URZ+0x148], R151 ;  /* 0x00014897040075a7 */ /* 0x0022a400080011ff */
[----:B--2---:R-:W-:Y:S05]  /*a5a0*/  @!P0 NANOSLEEP.SYNCS 0x989680 ;  /* 0x009896800000895d */ /* 0x004fea0003900000 */
[----:B------:R-:W2:Y:S02]  /*a5b0*/  @!P0 SYNCS.PHASECHK.TRANS64 P0, [R4+URZ+0x148], R151 ;  /* 0x00014897040085a7 */ /* 0x000ea400080010ff */
[----:B--2---:R-:W-:Y:S05]  /*a5c0*/  @!P0 BRA `(.L_x_99) ;  /* 0xfffffffc00f08947 */ /* 0x004fea000383ffff */
[----:B------:R-:W-:Y:S05]  /*a5d0*/  BRA `(.L_x_100) ;  /* 0xffffffbc007c7947 */ /* 0x000fea000383ffff */
.L_x_46:
[----:B-1----:R-:W-:Y:S02]  /*a5e0*/  MOV R4, UR8 ;  /* 0x0000000800047c02 */ /* 0x002fe40008000f00 */
[----:B------:R-:W-:-:S07]  /*a5f0*/  MOV R7, R6 ;  /* 0x0000000600077202 */ /* 0x000fce0000000f00 */
.L_x_101:
[----:B-1----:R1:W2:Y:S02]  /*a600*/  SYNCS.PHASECHK.TRANS64.TRYWAIT P0, [R4+URZ+0x110], R7 ;  /* 0x00011007040075a7 */ /* 0x0022a400080011ff */
[----:B--2---:R-:W-:Y:S05]  /*a610*/  @!P0 NANOSLEEP.SYNCS 0x989680 ;  /* 0x009896800000895d */ /* 0x004fea0003900000 */
[----:B------:R-:W2:Y:S02]  /*a620*/  @!P0 SYNCS.PHASECHK.TRANS64 P0, [R4+URZ+0x110], R7 ;  /* 0x00011007040085a7 */ /* 0x000ea400080010ff */
[----:B--2---:R-:W-:Y:S05]  /*a630*/  @!P0 BRA `(.L_x_101) ;  /* 0xfffffffc00f08947 */ /* 0x004fea000383ffff */
[----:B------:R-:W-:Y:S05]  /*a640*/  BRA `(.L_x_102) ;  /* 0xffffffbc00847947 */ /* 0x000fea000383ffff */
.L_x_47:
[----:B------:R-:W-:Y:S02]  /*a650*/  MOV R4, UR8 ;  /* 0x0000000800047c02 */ /* 0x000fe40008000f00 */
[----:B------:R-:W-:-:S07]  /*a660*/  MOV R38, R39 ;  /* 0x0000002700267202 */ /* 0x000fce0000000f00 */
.L_x_103:
[----:B-1----:R1:W2:Y:S02]  /*a670*/  SYNCS.PHASECHK.TRANS64.TRYWAIT P0, [R4+URZ+0x148], R39 ;  /* 0x00014827040075a7 */ /* 0x0022a400080011ff */
[----:B--2---:R-:W-:Y:S05]  /*a680*/  @!P0 NANOSLEEP.SYNCS 0x989680 ;  /* 0x009896800000895d */ /* 0x004fea0003900000 */
[----:B------:R-:W2:Y:S02]  /*a690*/  @!P0 SYNCS.PHASECHK.TRANS64 P0, [R4+URZ+0x148], R39 ;  /* 0x00014827040085a7 */ /* 0x000ea400080010ff */
[----:B--2---:R-:W-:Y:S05]  /*a6a0*/  @!P0 BRA `(.L_x_103) ;  /* 0xfffffffc00f08947 */ /* 0x004fea000383ffff */
[----:B------:R-:W-:Y:S05]  /*a6b0*/  BRA `(.L_x_104) ;  /* 0xffffffd800947947 */ /* 0x000fea000383ffff */
.L_x_50:
[----:B------:R-:W-:-:S07]  /*a6c0*/  MOV R5, R4 ;  /* 0x0000000400057202 */ /* 0x000fce0000000f00 */
.L_x_105:
[----:B-1----:R1:W2:Y:S02]  /*a6d0*/  SYNCS.PHASECHK.TRANS64.TRYWAIT P0, [R3+URZ+0x148], R5 ;  /* 0x00014805030075a7 */ /* 0x0022a400080011ff */
[----:B--2---:R-:W-:Y:S05]  /*a6e0*/  @!P0 NANOSLEEP.SYNCS 0x989680 ;  /* 0x009896800000895d */ /* 0x004fea0003900000 */
[----:B------:R-:W2:Y:S02]  /*a6f0*/  @!P0 SYNCS.PHASECHK.TRANS64 P0, [R3+URZ+0x148], R5 ;  /* 0x00014805030085a7 */ /* 0x000ea400080010ff */
[----:B--2---:R-:W-:Y:S05]  /*a700*/  @!P0 BRA `(.L_x_105) ;  /* 0xfffffffc00f08947 */ /* 0x004fea000383ffff */
[----:B------:R-:W-:Y:S05]  /*a710*/  BRA `(.L_x_106) ;  /* 0xffffffdc00e47947 */ /* 0x000fea000383ffff */
.L_x_55:
[----:B------:R-:W-:-:S07]  /*a720*/  MOV R6, R7 ;  /* 0x0000000700067202 */ /* 0x000fce0000000f00 */
.L_x_107:
[----:B--2---:R2:W3:Y:S02]  /*a730*/  SYNCS.PHASECHK.TRANS64.TRYWAIT P0, [R2+URZ+0x130], R7 ;  /* 0x00013007020075a7 */ /* 0x0044e400080011ff */
[----:B---3--:R-:W-:Y:S05]  /*a740*/  @!P0 NANOSLEEP.SYNCS 0x989680 ;  /* 0x009896800000895d */ /* 0x008fea0003900000 */
[----:B------:R-:W3:Y:S02]  /*a750*/  @!P0 SYNCS.PHASECHK.TRANS64 P0, [R2+URZ+0x130], R7 ;  /* 0x00013007020085a7 */ /* 0x000ee400080010ff */
[----:B---3--:R-:W-:Y:S05]  /*a760*/  @!P0 BRA `(.L_x_107) ;  /* 0xfffffffc00f08947 */ /* 0x008fea000383ffff */
[----:B------:R-:W-:Y:S05]  /*a770*/  BRA `(.L_x_108) ;  /* 0xffffffe800407947 */ /* 0x000fea000383ffff */
.L_x_56:
[----:B------:R-:W-:-:S07]  /*a780*/  MOV R4, R5 ;  /* 0x0000000500047202 */ /* 0x000fce0000000f00 */
.L_x_109:
[----:B---3--:R3:W4:Y:S02]  /*a790*/  SYNCS.PHASECHK.TRANS64.TRYWAIT P0, [R2+URZ+0x158], R5 ;  /* 0x00015805020075a7 */ /* 0x00872400080011ff */
[----:B----4-:R-:W-:Y:S05]  /*a7a0*/  @!P0 NANOSLEEP.SYNCS 0x989680 ;  /* 0x009896800000895d */ /* 0x010fea0003900000 */
[----:B------:R-:W4:Y:S02]  /*a7b0*/  @!P0 SYNCS.PHASECHK.TRANS64 P0, [R2+URZ+0x158], R5 ;  /* 0x00015805020085a7 */ /* 0x000f2400080010ff */
[----:B----4-:R-:W-:Y:S05]  /*a7c0*/  @!P0 BRA `(.L_x_109) ;  /* 0xfffffffc00f08947 */ /* 0x010fea000383ffff */
[----:B------:R-:W-:Y:S05]  /*a7d0*/  BRA `(.L_x_110) ;  /* 0xffffffe800307947 */ /* 0x000fea000383ffff */
.L_x_60:
[----:B------:R-:W-:-:S07]  /*a7e0*/  MOV R45, R44 ;  /* 0x0000002c002d7202 */ /* 0x000fce0000000f00 */
.L_x_111:
[----:B-1----:R1:W2:Y:S02]  /*a7f0*/  SYNCS.PHASECHK.TRANS64.TRYWAIT P0, [R2+URZ+0x158], R45 ;  /* 0x0001582d020075a7 */ /* 0x0022a400080011ff */
[----:B--2---:R-:W-:Y:S05]  /*a800*/  @!P0 NANOSLEEP.SYNCS 0x989680 ;  /* 0x009896800000895d */ /* 0x004fea0003900000 */
[----:B------:R-:W2:Y:S02]  /*a810*/  @!P0 SYNCS.PHASECHK.TRANS64 P0, [R2+URZ+0x158], R45 ;  /* 0x0001582d020085a7 */ /* 0x000ea400080010ff */
[----:B--2---:R-:W-:Y:S05]  /*a820*/  @!P0 BRA `(.L_x_111) ;  /* 0xfffffffc00f08947 */ /* 0x004fea000383ffff */
[----:B------:R-:W-:Y:S05]  /*a830*/  BRA `(.L_x_112) ;  /* 0xfffffff400247947 */ /* 0x000fea000383ffff */
        .weak           $__internal_0_$__cuda_sm10x_tcgen05_guardrail_trap_col_being_dealloced_not_returned_by_alloc
        .type           $__internal_0_$__cuda_sm10x_tcgen05_guardrail_trap_col_being_dealloced_not_returned_by_alloc,@function
        .size           $__internal_0_$__cuda_sm10x_tcgen05_guardrail_trap_col_being_dealloced_not_returned_by_alloc,($__internal_1_$__cuda_sm10x_tcgen05_guardrail_trap_phase_invalid_during_alloc - $__internal_0_$__cuda_sm10x_tcgen05_guardrail_trap_col_being_dealloced_not_returned_by_alloc)
$__internal_0_$__cuda_sm10x_tcgen05_guardrail_trap_col_being_dealloced_not_returned_by_alloc:
[----:B------:R-:W-:Y:S05]  /*a840*/  BPT.TRAP 0x1 ;  /* 0x000000040000795c */ /* 0x000fea0000300000 */
[----:B------:R-:W-:-:S04]  /*a850*/  HFMA2 R3, -RZ, RZ, 0, 0 ;  /* 0x00000000ff037431 */ /* 0x000fc800000001ff */
[----:B------:R-:W-:Y:S05]  /*a860*/  RET.REL.NODEC R2 `(kernel_cutlass_kernel_flash_attncuteflash_fwd_sm100FlashAttentionForwardSm100_object_at__tensor0000o9611101213_tensor0000o9611101213_tensor0000o9610111213_tensor0000o9611101213_tensorptrf_0) ;  /* 0xffffff5402e47950 */ /* 0x000fea0003c3ffff */
        .weak           $__internal_1_$__cuda_sm10x_tcgen05_guardrail_trap_phase_invalid_during_alloc
        .type           $__internal_1_$__cuda_sm10x_tcgen05_guardrail_trap_phase_invalid_during_alloc,@function
        .size           $__internal_1_$__cuda_sm10x_tcgen05_guardrail_trap_phase_invalid_during_alloc,($__internal_2_$__cuda_sm10x_tcgen05_guardrail_trap_unallocated_columns_being_dealloced - $__internal_1_$__cuda_sm10x_tcgen05_guardrail_trap_phase_invalid_during_alloc)
$__internal_1_$__cuda_sm10x_tcgen05_guardrail_trap_phase_invalid_during_alloc:
[----:B------:R-:W-:Y:S05]  /*a870*/  BPT.TRAP 0x1 ;  /* 0x000000040000795c */ /* 0x000fea0000300000 */
[----:B------:R-:W-:-:S04]  /*a880*/  MOV R3, 0x0 ;  /* 0x0000000000037802 */ /* 0x000fc80000000f00 */
[----:B------:R-:W-:Y:S05]  /*a890*/  RET.REL.NODEC R2 `(kernel_cutlass_kernel_flash_attncuteflash_fwd_sm100FlashAttentionForwardSm100_object_at__tensor0000o9611101213_tensor0000o9611101213_tensor0000o9610111213_tensor0000o9611101213_tensorptrf_0) ;  /* 0xffffff5402d87950 */ /* 0x000fea0003c3ffff */
        .weak           $__internal_2_$__cuda_sm10x_tcgen05_guardrail_trap_unallocated_columns_being_dealloced
        .type           $__internal_2_$__cuda_sm10x_tcgen05_guardrail_trap_unallocated_columns_being_dealloced,@function
        .size           $__internal_2_$__cuda_sm10x_tcgen05_guardrail_trap_unallocated_columns_being_dealloced,(.L_x_128 - $__internal_2_$__cuda_sm10x_tcgen05_guardrail_trap_unallocated_columns_being_dealloced)
$__internal_2_$__cuda_sm10x_tcgen05_guardrail_trap_unallocated_columns_being_dealloced:
[----:B------:R-:W-:Y:S05]  /*a8a0*/  BPT.TRAP 0x1 ;  /* 0x000000040000795c */ /* 0x000fea0000300000 */
[----:B------:R-:W-:-:S04]  /*a8b0*/  HFMA2 R3, -RZ, RZ, 0, 0 ;  /* 0x00000000ff037431 */ /* 0x000fc800000001ff */
[----:B------:R-:W-:Y:S05]  /*a8c0*/  RET.REL.NODEC R2 `(kernel_cutlass_kernel_flash_attncuteflash_fwd_sm100FlashAttentionForwardSm100_object_at__tensor0000o9611101213_tensor0000o9611101213_tensor0000o9610111213_tensor0000o9611101213_tensorptrf_0) ;  /* 0xffffff5402cc7950 */ /* 0x000fea0003c3ffff */
.L_x_113:
[----:B------:R-:W-:-:S00]  /*a8d0*/  BRA `(.L_x_113) ;  /* 0xfffffffc00fc7947 */ /* 0x000fc0000383ffff */
[----:B------:R-:W-:-:S00]  /*a8e0*/  NOP ;  /* 0x0000000000007918 */ /* 0x000fc00000000000 */
        /* <DEDUP_REMOVED lines=9> */
.L_x_128:


//--------------------- .nv.shared.kernel_cutlass_kernel_flash_attncuteflash_fwd_sm100FlashAttentionForwardSm100_object_at__tensor0000o9611101213_tensor0000o9611101213_tensor0000o9610111213_tensor0000o9611101213_tensorptrf_0 --------------------------
	.section	.nv.shared.kernel_cutlass_kernel_flash_attncuteflash_fwd_sm100FlashAttentionForwardSm100_object_at__tensor0000o9611101213_tensor0000o9611101213_tensor0000o9610111213_tensor0000o9611101213_tensorptrf_0,"aw",@nobits
	.sectionflags	@""
	.align	1024
	.zero		1024


//--------------------- .nv.shared.reserved.0     --------------------------
	.section	.nv.shared.reserved.0,"aw",@nobits
	.align	8
	.weak		__nv_reservedSMEM_offset_0_alias
	.size		__nv_reservedSMEM_offset_0_alias, 0, 64
	.other		__nv_reservedSMEM_offset_0_alias,@"STO_CUDA_RESERVED_SHARED STV_DEFAULT"
__nv_reservedSMEM_offset_0_alias:
	.zero		0
.nv.shared.reserved.0:
	.zero		64
	.weak		__nv_reservedSMEM_allocation_phase
	.type		__nv_reservedSMEM_allocation_phase,@object
	.size		__nv_reservedSMEM_allocation_phase,(.L_0 - __nv_reservedSMEM_allocation_phase)
__nv_reservedSMEM_allocation_phase:
	.zero		1
.L_0:
	.zero		7
	.weak		__nv_reservedSMEM_devtool_atexit_pc
	.type		__nv_reservedSMEM_devtool_atexit_pc,@object
	.size		__nv_reservedSMEM_devtool_atexit_pc,(__nv_reservedSMEM_allocation_mask - __nv_reservedSMEM_devtool_atexit_pc)
__nv_reservedSMEM_devtool_atexit_pc:
	.zero		8
	.weak		__nv_reservedSMEM_allocation_mask
	.type		__nv_reservedSMEM_allocation_mask,@object
	.size		__nv_reservedSMEM_allocation_mask,(.L_2 - __nv_reservedSMEM_allocation_mask)
__nv_reservedSMEM_allocation_mask:
	.zero		4
.L_2:


//--------------------- .nv.constant0.kernel_cutlass_kernel_flash_attncuteflash_fwd_sm100FlashAttentionForwardSm100_object_at__tensor0000o9611101213_tensor0000o9611101213_tensor0000o9610111213_tensor0000o9611101213_tensorptrf_0 --------------------------
	.section	.nv.constant0.kernel_cutlass_kernel_flash_attncuteflash_fwd_sm100FlashAttentionForwardSm100_object_at__tensor0000o9611101213_tensor0000o9611101213_tensor0000o9610111213_tensor0000o9611101213_tensorptrf_0,"a",@progbits
	.sectionflags	@""
	.align	4
.nv.constant0.kernel_cutlass_kernel_flash_attncuteflash_fwd_sm100FlashAttentionForwardSm100_object_at__tensor0000o9611101213_tensor0000o9611101213_tensor0000o9610111213_tensor0000o9611101213_tensorptrf_0:
	.zero		1580


//--------------------- SYMBOLS --------------------------

	.type		.nv.reservedSmem.offset0,@object
	.size		.nv.reservedSmem.offset0,0x4
	.type		.nv.reservedSmem.cap,@object
	.size		.nv.reservedSmem.cap,0x4
